	.target	sm_90a

	.elftype	@"ET_EXEC"


//--------------------- .note.nv.tkinfo           --------------------------
	.section	.note.nv.tkinfo,"",@"SHT_NOTE"
	.sectionflags	@"SHF_NOTE_NV_TKINFO"
	.tkinfo
        /*0018*/ 	.word	0x00000002
        /*0030*/ 	.string	""
        /*0030*/ 	.string	"ptxas"
        /*0030*/ 	.string	"Cuda compilation tools, release 13.0, V13.0.88"
        /*0030*/ 	.string	"Build cuda_13.0.r13.0/compiler.36424714_0"
        /*0030*/ 	.string	"-arch sm_90a -m 64 "



//--------------------- .note.nv.cuinfo           --------------------------
	.section	.note.nv.cuinfo,"",@"SHT_NOTE"
	.sectionflags	@"SHF_NOTE_NV_CUINFO"
        /*0018*/ 	.short	0x0002
        /*001a*/ 	.short	0x005a
        /*001c*/ 	.short	0x0082
	.zero		2


//--------------------- .nv.info                  --------------------------
	.section	.nv.info,"",@"SHT_CUDA_INFO"
	.align	4


	//----- nvinfo : EIATTR_REGCOUNT
	.align		4
        /*0000*/ 	.byte	0x04, 0x2f
        /*0002*/ 	.short	(.L_15 - .L_14)
	.align		4
.L_14:
        /*0004*/ 	.word	index@(_ZN7cutlass13device_kernelINS_4gemm6kernel13GemmUniversalIN4cute5tupleIJiiiiEEENS1_10collective13CollectiveMmaINS1_34MainloopSm90TmaGmmaWarpSpecializedILi9ENS5_IJNS4_1CILi8EEENSA_ILi1EEESC_EEENS1_35KernelTmaWarpSpecializedCooperativeEEENS5_IJNSA_ILi128EEENSA_ILi64EEENSA_ILi32EEEEEEfNS5_IJlSC_lEEEfSK_NS4_8TiledMMAINS4_8MMA_AtomIJNS4_4SM904GMMA29MMA_64x64x8_F32TF32TF32_SS_TNILNSO_7ScaleInE1ELSQ_1EEEEEENS4_6LayoutINS5_IJNSA_ILi2EEESC_SC_EEENS5_IJSC_NSA_ILi0EEESW_EEEEENS5_IJNS4_10UnderscoreESZ_SZ_EEEEENS4_13SM90_TMA_LOADENS4_14ComposedLayoutINS4_7SwizzleILi3ELi4ELi3EEENS4_18smem_ptr_flag_bitsILi32EEENST_INS5_IJSB_SI_EEENS5_IJSI_SC_EEEEEEEvNS4_8identityENS4_23SM90_TMA_LOAD_MULTICASTES1B_vS1C_EENS_8epilogue10collective6detail29Sm90TmaWarpSpecializedAdapterINS1G_15DefaultEpilogueIfSK_SK_NS1F_6thread17LinearCombinationIfLi1EffLNS1K_9ScaleType4KindE0ELNS_15FloatRoundStyleE2EfEENS1_15EpilogueDefaultEEEEEvvEEEEvNT_6ParamsE)
        /*0008*/ 	.word	0x000000a8


	//----- nvinfo : EIATTR_FRAME_SIZE
	.align		4
.L_15:
        /*000c*/ 	.byte	0x04, 0x11
        /*000e*/ 	.short	(.L_17 - .L_16)
	.align		4
.L_16:
        /*0010*/ 	.word	index@(_ZN7cutlass13device_kernelINS_4gemm6kernel13GemmUniversalIN4cute5tupleIJiiiiEEENS1_10collective13CollectiveMmaINS1_34MainloopSm90TmaGmmaWarpSpecializedILi9ENS5_IJNS4_1CILi8EEENSA_ILi1EEESC_EEENS1_35KernelTmaWarpSpecializedCooperativeEEENS5_IJNSA_ILi128EEENSA_ILi64EEENSA_ILi32EEEEEEfNS5_IJlSC_lEEEfSK_NS4_8TiledMMAINS4_8MMA_AtomIJNS4_4SM904GMMA29MMA_64x64x8_F32TF32TF32_SS_TNILNSO_7ScaleInE1ELSQ_1EEEEEENS4_6LayoutINS5_IJNSA_ILi2EEESC_SC_EEENS5_IJSC_NSA_ILi0EEESW_EEEEENS5_IJNS4_10UnderscoreESZ_SZ_EEEEENS4_13SM90_TMA_LOADENS4_14ComposedLayoutINS4_7SwizzleILi3ELi4ELi3EEENS4_18smem_ptr_flag_bitsILi32EEENST_INS5_IJSB_SI_EEENS5_IJSI_SC_EEEEEEEvNS4_8identityENS4_23SM90_TMA_LOAD_MULTICASTES1B_vS1C_EENS_8epilogue10collective6detail29Sm90TmaWarpSpecializedAdapterINS1G_15DefaultEpilogueIfSK_SK_NS1F_6thread17LinearCombinationIfLi1EffLNS1K_9ScaleType4KindE0ELNS_15FloatRoundStyleE2EfEENS1_15EpilogueDefaultEEEEEvvEEEEvNT_6ParamsE)
        /*0014*/ 	.word	0x00000000


	//----- nvinfo : EIATTR_MIN_STACK_SIZE
	.align		4
.L_17:
        /*0018*/ 	.byte	0x04, 0x12
        /*001a*/ 	.short	(.L_19 - .L_18)
	.align		4
.L_18:
        /*001c*/ 	.word	index@(_ZN7cutlass13device_kernelINS_4gemm6kernel13GemmUniversalIN4cute5tupleIJiiiiEEENS1_10collective13CollectiveMmaINS1_34MainloopSm90TmaGmmaWarpSpecializedILi9ENS5_IJNS4_1CILi8EEENSA_ILi1EEESC_EEENS1_35KernelTmaWarpSpecializedCooperativeEEENS5_IJNSA_ILi128EEENSA_ILi64EEENSA_ILi32EEEEEEfNS5_IJlSC_lEEEfSK_NS4_8TiledMMAINS4_8MMA_AtomIJNS4_4SM904GMMA29MMA_64x64x8_F32TF32TF32_SS_TNILNSO_7ScaleInE1ELSQ_1EEEEEENS4_6LayoutINS5_IJNSA_ILi2EEESC_SC_EEENS5_IJSC_NSA_ILi0EEESW_EEEEENS5_IJNS4_10UnderscoreESZ_SZ_EEEEENS4_13SM90_TMA_LOADENS4_14ComposedLayoutINS4_7SwizzleILi3ELi4ELi3EEENS4_18smem_ptr_flag_bitsILi32EEENST_INS5_IJSB_SI_EEENS5_IJSI_SC_EEEEEEEvNS4_8identityENS4_23SM90_TMA_LOAD_MULTICASTES1B_vS1C_EENS_8epilogue10collective6detail29Sm90TmaWarpSpecializedAdapterINS1G_15DefaultEpilogueIfSK_SK_NS1F_6thread17LinearCombinationIfLi1EffLNS1K_9ScaleType4KindE0ELNS_15FloatRoundStyleE2EfEENS1_15EpilogueDefaultEEEEEvvEEEEvNT_6ParamsE)
        /*0020*/ 	.word	0x00000000
.L_19:


//--------------------- .nv.compat                --------------------------
	.section	.nv.compat,"",@"SHT_CUDA_COMPAT_INFO"
	.align	4
        /*0000*/ 	.byte	0x02, 0x09, 0x01, 0x00, 0x02, 0x02, 0x04, 0x00, 0x02, 0x05, 0x05, 0x00, 0x03, 0x07, 0x01, 0x01
        /*0010*/ 	.byte	0x02, 0x03, 0x01, 0x00, 0x02, 0x06, 0x01, 0x00, 0x04, 0x0b, 0x08, 0x00, 0x00, 0x00, 0x00, 0x00
        /*0020*/ 	.byte	0x00, 0x00, 0x00, 0x00


//--------------------- .nv.info._ZN7cutlass13device_kernelINS_4gemm6kernel13GemmUniversalIN4cute5tupleIJiiiiEEENS1_10collective13CollectiveMmaINS1_34MainloopSm90TmaGmmaWarpSpecializedILi9ENS5_IJNS4_1CILi8EEENSA_ILi1EEESC_EEENS1_35KernelTmaWarpSpecializedCooperativeEEENS5_IJNSA_ILi128EEENSA_ILi64EEENSA_ILi32EEEEEEfNS5_IJlSC_lEEEfSK_NS4_8TiledMMAINS4_8MMA_AtomIJNS4_4SM904GMMA29MMA_64x64x8_F32TF32TF32_SS_TNILNSO_7ScaleInE1ELSQ_1EEEEEENS4_6LayoutINS5_IJNSA_ILi2EEESC_SC_EEENS5_IJSC_NSA_ILi0EEESW_EEEEENS5_IJNS4_10UnderscoreESZ_SZ_EEEEENS4_13SM90_TMA_LOADENS4_14ComposedLayoutINS4_7SwizzleILi3ELi4ELi3EEENS4_18smem_ptr_flag_bitsILi32EEENST_INS5_IJSB_SI_EEENS5_IJSI_SC_EEEEEEEvNS4_8identityENS4_23SM90_TMA_LOAD_MULTICASTES1B_vS1C_EENS_8epilogue10collective6detail29Sm90TmaWarpSpecializedAdapterINS1G_15DefaultEpilogueIfSK_SK_NS1F_6thread17LinearCombinationIfLi1EffLNS1K_9ScaleType4KindE0ELNS_15FloatRoundStyleE2EfEENS1_15EpilogueDefaultEEEEEvvEEEEvNT_6ParamsE --------------------------
	.section	.nv.info._ZN7cutlass13device_kernelINS_4gemm6kernel13GemmUniversalIN4cute5tupleIJiiiiEEENS1_10collective13CollectiveMmaINS1_34MainloopSm90TmaGmmaWarpSpecializedILi9ENS5_IJNS4_1CILi8EEENSA_ILi1EEESC_EEENS1_35KernelTmaWarpSpecializedCooperativeEEENS5_IJNSA_ILi128EEENSA_ILi64EEENSA_ILi32EEEEEEfNS5_IJlSC_lEEEfSK_NS4_8TiledMMAINS4_8MMA_AtomIJNS4_4SM904GMMA29MMA_64x64x8_F32TF32TF32_SS_TNILNSO_7ScaleInE1ELSQ_1EEEEEENS4_6LayoutINS5_IJNSA_ILi2EEESC_SC_EEENS5_IJSC_NSA_ILi0EEESW_EEEEENS5_IJNS4_10UnderscoreESZ_SZ_EEEEENS4_13SM90_TMA_LOADENS4_14ComposedLayoutINS4_7SwizzleILi3ELi4ELi3EEENS4_18smem_ptr_flag_bitsILi32EEENST_INS5_IJSB_SI_EEENS5_IJSI_SC_EEEEEEEvNS4_8identityENS4_23SM90_TMA_LOAD_MULTICASTES1B_vS1C_EENS_8epilogue10collective6detail29Sm90TmaWarpSpecializedAdapterINS1G_15DefaultEpilogueIfSK_SK_NS1F_6thread17LinearCombinationIfLi1EffLNS1K_9ScaleType4KindE0ELNS_15FloatRoundStyleE2EfEENS1_15EpilogueDefaultEEEEEvvEEEEvNT_6ParamsE,"",@"SHT_CUDA_INFO"
	.sectionflags	@""
	.align	4


	//----- nvinfo : EIATTR_CUDA_API_VERSION
	.align		4
        /*0000*/ 	.byte	0x04, 0x37
        /*0002*/ 	.short	(.L_21 - .L_20)
.L_20:
        /*0004*/ 	.word	0x00000082


	//----- nvinfo : EIATTR_KPARAM_INFO
	.align		4
.L_21:
        /*0008*/ 	.byte	0x04, 0x17
        /*000a*/ 	.short	(.L_23 - .L_22)
.L_22:
        /*000c*/ 	.word	0x00000000
        /*0010*/ 	.short	0x0000
        /*0012*/ 	.short	0x0070
        /*0014*/ 	.byte	0x00, 0xf0, 0x01, 0x10


	//----- nvinfo : EIATTR_SPARSE_MMA_MASK
	.align		4
.L_23:
        /*0018*/ 	.byte	0x03, 0x50
        /*001a*/ 	.short	0x0000


	//----- nvinfo : EIATTR_MAXREG_COUNT
	.align		4
        /*001c*/ 	.byte	0x03, 0x1b
        /*001e*/ 	.short	0x00a8


	//----- nvinfo : EIATTR_NUM_BARRIERS
	.align		4
        /*0020*/ 	.byte	0x02, 0x4c
        /*0022*/ 	.byte	0x01
	.zero		1


	//----- nvinfo : EIATTR_EXTERNS
	.align		4
        /*0024*/ 	.byte	0x04, 0x0f
        /*0026*/ 	.short	(.L_25 - .L_24)


	//   ....[0]....
	.align		4
.L_24:
        /*0028*/ 	.word	index@(__assertfail)


	//----- nvinfo : EIATTR_MERCURY_ISA_VERSION
	.align		4
.L_25:
        /*002c*/ 	.byte	0x03, 0x5f
        /*002e*/ 	.short	0x0101


	//----- nvinfo : EIATTR_INT_WARP_WIDE_INSTR_OFFSETS
	.align		4
        /*0030*/ 	.byte	0x04, 0x31
        /*0032*/ 	.short	(.L_27 - .L_26)


	//   ....[0]....
.L_26:
        /*0034*/ 	.word	0x00000590


	//   ....[1]....
        /*0038*/ 	.word	0x000005a0


	//   ....[2]....
        /*003c*/ 	.word	0x00000720


	//----- nvinfo : EIATTR_COOP_GROUP_MASK_REGIDS
	.align		4
.L_27:
        /*0040*/ 	.byte	0x04, 0x29
        /*0042*/ 	.short	(.L_29 - .L_28)


	//   ....[0]....
.L_28:
        /*0044*/ 	.word	0xffffffff


	//   ....[1]....
        /*0048*/ 	.word	0xffffffff


	//   ....[2]....
        /*004c*/ 	.word	0xffffffff


	//   ....[3]....
        /*0050*/ 	.word	0xffffffff


	//   ....[4]....
        /*0054*/ 	.word	0xffffffff


	//   ....[5]....
        /*0058*/ 	.word	0xffffffff


	//----- nvinfo : EIATTR_COOP_GROUP_INSTR_OFFSETS
	.align		4
.L_29:
        /*005c*/ 	.byte	0x04, 0x28
        /*005e*/ 	.short	(.L_31 - .L_30)


	//   ....[0]....
.L_30:
        /*0060*/ 	.word	0x00000060


	//   ....[1]....
        /*0064*/ 	.word	0x00000070


	//   ....[2]....
        /*0068*/ 	.word	0x00000130


	//   ....[3]....
        /*006c*/ 	.word	0x000003c0


	//   ....[4]....
        /*0070*/ 	.word	0x000008c0


	//   ....[5]....
        /*0074*/ 	.word	0x00001300


	//----- nvinfo : EIATTR_REG_RECONFIG
	.align		4
.L_31:
        /*0078*/ 	.byte	0x01, 0x54
	.zero		2


	//----- nvinfo : EIATTR_SYSCALL_OFFSETS
	.align		4
        /*007c*/ 	.byte	0x04, 0x46
        /*007e*/ 	.short	(.L_33 - .L_32)


	//   ....[0]....
.L_32:
        /*0080*/ 	.word	0x000014c0


	//----- nvinfo : EIATTR_MBARRIER_INSTR_OFFSETS
	.align		4
.L_33:
        /*0084*/ 	.byte	0x04, 0x39
        /*0086*/ 	.short	(.L_35 - .L_34)


	//   ....[0]....
.L_34:
        /*0088*/ 	.word	0x00000280
        /*008c*/ 	.word	0x000000ff
        /*0090*/ 	.word	0x00000000
        /*0094*/ 	.short	0x0100
        /*0096*/ 	.byte	0x08
	.zero		1


	//   ....[1]....
        /*0098*/ 	.word	0x00000290
        /*009c*/ 	.word	0x000000ff
        /*00a0*/ 	.word	0x00000048
        /*00a4*/ 	.short	0x0100
        /*00a6*/ 	.byte	0x08
	.zero		1


	//   ....[2]....
        /*00a8*/ 	.word	0x000002a0
        /*00ac*/ 	.word	0x000000ff
        /*00b0*/ 	.word	0x00000008
        /*00b4*/ 	.short	0x0100
        /*00b6*/ 	.byte	0x08
	.zero		1


	//   ....[3]....
        /*00b8*/ 	.word	0x000002b0
        /*00bc*/ 	.word	0x000000ff
        /*00c0*/ 	.word	0x00000050
        /*00c4*/ 	.short	0x0100
        /*00c6*/ 	.byte	0x08
	.zero		1


	//   ....[4]....
        /*00c8*/ 	.word	0x000002c0
        /*00cc*/ 	.word	0x000000ff
        /*00d0*/ 	.word	0x00000010
        /*00d4*/ 	.short	0x0100
        /*00d6*/ 	.byte	0x08
	.zero		1


	//   ....[5]....
        /*00d8*/ 	.word	0x000002d0
        /*00dc*/ 	.word	0x000000ff
        /*00e0*/ 	.word	0x00000058
        /*00e4*/ 	.short	0x0100
        /*00e6*/ 	.byte	0x08
	.zero		1


	//   ....[6]....
        /*00e8*/ 	.word	0x000002e0
        /*00ec*/ 	.word	0x000000ff
        /*00f0*/ 	.word	0x00000018
        /*00f4*/ 	.short	0x0100
        /*00f6*/ 	.byte	0x08
	.zero		1


	//   ....[7]....
        /*00f8*/ 	.word	0x000002f0
        /*00fc*/ 	.word	0x000000ff
        /*0100*/ 	.word	0x00000060
        /*0104*/ 	.short	0x0100
        /*0106*/ 	.byte	0x08
	.zero		1


	//   ....[8]....
        /*0108*/ 	.word	0x00000300
        /*010c*/ 	.word	0x000000ff
        /*0110*/ 	.word	0x00000020
        /*0114*/ 	.short	0x0100
        /*0116*/ 	.byte	0x08
	.zero		1


	//   ....[9]....
        /*0118*/ 	.word	0x00000310
        /*011c*/ 	.word	0x000000ff
        /*0120*/ 	.word	0x00000068
        /*0124*/ 	.short	0x0100
        /*0126*/ 	.byte	0x08
	.zero		1


	//   ....[10]....
        /*0128*/ 	.word	0x00000320
        /*012c*/ 	.word	0x000000ff
        /*0130*/ 	.word	0x00000028
        /*0134*/ 	.short	0x0100
        /*0136*/ 	.byte	0x08
	.zero		1


	//   ....[11]....
        /*0138*/ 	.word	0x00000330
        /*013c*/ 	.word	0x000000ff
        /*0140*/ 	.word	0x00000070
        /*0144*/ 	.short	0x0100
        /*0146*/ 	.byte	0x08
	.zero		1


	//   ....[12]....
        /*0148*/ 	.word	0x00000340
        /*014c*/ 	.word	0x000000ff
        /*0150*/ 	.word	0x00000030
        /*0154*/ 	.short	0x0100
        /*0156*/ 	.byte	0x08
	.zero		1


	//   ....[13]....
        /*0158*/ 	.word	0x00000350
        /*015c*/ 	.word	0x000000ff
        /*0160*/ 	.word	0x00000078
        /*0164*/ 	.short	0x0100
        /*0166*/ 	.byte	0x08
	.zero		1


	//   ....[14]....
        /*0168*/ 	.word	0x00000360
        /*016c*/ 	.word	0x000000ff
        /*0170*/ 	.word	0x00000038
        /*0174*/ 	.short	0x0100
        /*0176*/ 	.byte	0x08
	.zero		1


	//   ....[15]....
        /*0178*/ 	.word	0x00000370
        /*017c*/ 	.word	0x000000ff
        /*0180*/ 	.word	0x00000080
        /*0184*/ 	.short	0x0100
        /*0186*/ 	.byte	0x08
	.zero		1


	//   ....[16]....
        /*0188*/ 	.word	0x00000380
        /*018c*/ 	.word	0x000000ff
        /*0190*/ 	.word	0x00000040
        /*0194*/ 	.short	0x0100
        /*0196*/ 	.byte	0x08
	.zero		1


	//   ....[17]....
        /*0198*/ 	.word	0x00000390
        /*019c*/ 	.word	0x000000ff
        /*01a0*/ 	.word	0x00000088
        /*01a4*/ 	.short	0x0100
        /*01a6*/ 	.byte	0x08
	.zero		1


	//   ....[18]....
        /*01a8*/ 	.word	0x000007c0
        /*01ac*/ 	.word	0x000000ff
        /*01b0*/ 	.word	0x000000a0
        /*01b4*/ 	.short	0x0100
        /*01b6*/ 	.byte	0x06
	.zero		1


	//   ....[19]....
        /*01b8*/ 	.word	0x00000850
        /*01bc*/ 	.word	0x000000ff
        /*01c0*/ 	.word	0x000000a8
        /*01c4*/ 	.short	0x0100
        /*01c6*/ 	.byte	0x06
	.zero		1


	//   ....[20]....
        /*01c8*/ 	.word	0x00001580
        /*01cc*/ 	.word	0x00000003
        /*01d0*/ 	.word	0x00000000
        /*01d4*/ 	.short	0x010a
        /*01d6*/ 	.byte	0x3f
	.zero		1


	//   ....[21]....
        /*01d8*/ 	.word	0x000015c0
        /*01dc*/ 	.word	0x00000003
        /*01e0*/ 	.word	0x00000000
        /*01e4*/ 	.short	0x010a
        /*01e6*/ 	.byte	0x3f
	.zero		1


	//   ....[22]....
        /*01e8*/ 	.word	0x00001990
        /*01ec*/ 	.word	0x00000005
        /*01f0*/ 	.word	0x00000000
        /*01f4*/ 	.short	0x010a
        /*01f6*/ 	.byte	0x3f
	.zero		1


	//   ....[23]....
        /*01f8*/ 	.word	0x000019d0
        /*01fc*/ 	.word	0x00000005
        /*0200*/ 	.word	0x00000000
        /*0204*/ 	.short	0x010a
        /*0206*/ 	.byte	0x3f
	.zero		1


	//   ....[24]....
        /*0208*/ 	.word	0x00001c30
        /*020c*/ 	.word	0x00000005
        /*0210*/ 	.word	0x00000000
        /*0214*/ 	.short	0x0101
        /*0216*/ 	.byte	0x3f
	.zero		1


	//   ....[25]....
        /*0218*/ 	.word	0x00001e50
        /*021c*/ 	.word	0x00000003
        /*0220*/ 	.word	0x00000000
        /*0224*/ 	.short	0x0101
        /*0226*/ 	.byte	0x3f
	.zero		1


	//   ....[26]....
        /*0228*/ 	.word	0x00004cf0
        /*022c*/ 	.word	0x00000017
        /*0230*/ 	.word	0x00000048
        /*0234*/ 	.short	0x010a
        /*0236*/ 	.byte	0x3f
	.zero		1


	//   ....[27]....
        /*0238*/ 	.word	0x00005060
        /*023c*/ 	.word	0x00000003
        /*0240*/ 	.word	0x000000a8
        /*0244*/ 	.short	0x0101
        /*0246*/ 	.byte	0x3f
	.zero		1


	//   ....[28]....
        /*0248*/ 	.word	0x000057c0
        /*024c*/ 	.word	0x00000007
        /*0250*/ 	.word	0x00000000
        /*0254*/ 	.short	0x010a
        /*0256*/ 	.byte	0x3f
	.zero		1


	//   ....[29]....
        /*0258*/ 	.word	0x00005840
        /*025c*/ 	.word	0x00000008
        /*0260*/ 	.word	0x00000000
        /*0264*/ 	.short	0x010a
        /*0266*/ 	.byte	0x3f
	.zero		1


	//   ....[30]....
        /*0268*/ 	.word	0x000058d0
        /*026c*/ 	.word	0x00000009
        /*0270*/ 	.word	0x00000000
        /*0274*/ 	.short	0x010a
        /*0276*/ 	.byte	0x3f
	.zero		1


	//   ....[31]....
        /*0278*/ 	.word	0x00005960
        /*027c*/ 	.word	0x00000008
        /*0280*/ 	.word	0x00000000
        /*0284*/ 	.short	0x010a
        /*0286*/ 	.byte	0x3f
	.zero		1


	//   ....[32]....
        /*0288*/ 	.word	0x000059f0
        /*028c*/ 	.word	0x00000009
        /*0290*/ 	.word	0x00000000
        /*0294*/ 	.short	0x010a
        /*0296*/ 	.byte	0x3f
	.zero		1


	//   ....[33]....
        /*0298*/ 	.word	0x00005a80
        /*029c*/ 	.word	0x00000008
        /*02a0*/ 	.word	0x00000000
        /*02a4*/ 	.short	0x010a
        /*02a6*/ 	.byte	0x3f
	.zero		1


	//   ....[34]....
        /*02a8*/ 	.word	0x00005b10
        /*02ac*/ 	.word	0x00000009
        /*02b0*/ 	.word	0x00000000
        /*02b4*/ 	.short	0x010a
        /*02b6*/ 	.byte	0x3f
	.zero		1


	//   ....[35]....
        /*02b8*/ 	.word	0x00005ba0
        /*02bc*/ 	.word	0x00000006
        /*02c0*/ 	.word	0x00000000
        /*02c4*/ 	.short	0x010a
        /*02c6*/ 	.byte	0x3f
	.zero		1


	//   ....[36]....
        /*02c8*/ 	.word	0x00005c30
        /*02cc*/ 	.word	0x00000003
        /*02d0*/ 	.word	0x00000000
        /*02d4*/ 	.short	0x010a
        /*02d6*/ 	.byte	0x3f
	.zero		1


	//   ....[37]....
        /*02d8*/ 	.word	0x00005c90
        /*02dc*/ 	.word	0x00000003
        /*02e0*/ 	.word	0x00000000
        /*02e4*/ 	.short	0x010a
        /*02e6*/ 	.byte	0x3f
	.zero		1


	//   ....[38]....
        /*02e8*/ 	.word	0x00005ce0
        /*02ec*/ 	.word	0x00000005
        /*02f0*/ 	.word	0x00000000
        /*02f4*/ 	.short	0x010a
        /*02f6*/ 	.byte	0x3f
	.zero		1


	//   ....[39]....
        /*02f8*/ 	.word	0x00005db0
        /*02fc*/ 	.word	0x00000017
        /*0300*/ 	.word	0x00000048
        /*0304*/ 	.short	0x010a
        /*0306*/ 	.byte	0x3f
	.zero		1


	//   ....[40]....
        /*0308*/ 	.word	0x00005e80
        /*030c*/ 	.word	0x00000007
        /*0310*/ 	.word	0x00000000
        /*0314*/ 	.short	0x010a
        /*0316*/ 	.byte	0x3f
	.zero		1


	//   ....[41]....
        /*0318*/ 	.word	0x00005ed0
        /*031c*/ 	.word	0x00000008
        /*0320*/ 	.word	0x00000000
        /*0324*/ 	.short	0x010a
        /*0326*/ 	.byte	0x3f
	.zero		1


	//   ....[42]....
        /*0328*/ 	.word	0x00005f20
        /*032c*/ 	.word	0x00000009
        /*0330*/ 	.word	0x00000000
        /*0334*/ 	.short	0x010a
        /*0336*/ 	.byte	0x3f
	.zero		1


	//   ....[43]....
        /*0338*/ 	.word	0x00005f70
        /*033c*/ 	.word	0x00000008
        /*0340*/ 	.word	0x00000000
        /*0344*/ 	.short	0x010a
        /*0346*/ 	.byte	0x3f
	.zero		1


	//   ....[44]....
        /*0348*/ 	.word	0x00005fc0
        /*034c*/ 	.word	0x00000009
        /*0350*/ 	.word	0x00000000
        /*0354*/ 	.short	0x010a
        /*0356*/ 	.byte	0x3f
	.zero		1


	//   ....[45]....
        /*0358*/ 	.word	0x00006010
        /*035c*/ 	.word	0x00000008
        /*0360*/ 	.word	0x00000000
        /*0364*/ 	.short	0x010a
        /*0366*/ 	.byte	0x3f
	.zero		1


	//   ....[46]....
        /*0368*/ 	.word	0x00006060
        /*036c*/ 	.word	0x00000009
        /*0370*/ 	.word	0x00000000
        /*0374*/ 	.short	0x010a
        /*0376*/ 	.byte	0x3f
	.zero		1


	//   ....[47]....
        /*0378*/ 	.word	0x000060b0
        /*037c*/ 	.word	0x00000006
        /*0380*/ 	.word	0x00000000
        /*0384*/ 	.short	0x010a
        /*0386*/ 	.byte	0x3f
	.zero		1


	//----- nvinfo : EIATTR_NUM_MBARRIERS
	.align		4
.L_35:
        /*0388*/ 	.byte	0x03, 0x38
        /*038a*/ 	.short	0x0014


	//----- nvinfo : EIATTR_EXIT_INSTR_OFFSETS
	.align		4
        /*038c*/ 	.byte	0x04, 0x1c
        /*038e*/ 	.short	(.L_37 - .L_36)


	//   ....[0]....
.L_36:
        /*0390*/ 	.word	0x00000a20


	//   ....[1]....
        /*0394*/ 	.word	0x00001230


	//   ....[2]....
        /*0398*/ 	.word	0x00004400


	//   ....[3]....
        /*039c*/ 	.word	0x00004960


	//   ....[4]....
        /*03a0*/ 	.word	0x00005c80


	//----- nvinfo : EIATTR_MAX_THREADS
	.align		4
.L_37:
        /*03a4*/ 	.byte	0x04, 0x05
        /*03a6*/ 	.short	(.L_39 - .L_38)
.L_38:
        /*03a8*/ 	.word	0x00000180
        /*03ac*/ 	.word	0x00000001
        /*03b0*/ 	.word	0x00000001


	//----- nvinfo : EIATTR_CRS_STACK_SIZE
	.align		4
.L_39:
        /*03b4*/ 	.byte	0x04, 0x1e
        /*03b6*/ 	.short	(.L_41 - .L_40)
.L_40:
        /*03b8*/ 	.word	0x00000000


	//----- nvinfo : EIATTR_CBANK_PARAM_SIZE
	.align		4
.L_41:
        /*03bc*/ 	.byte	0x03, 0x19
        /*03be*/ 	.short	0x0470


	//----- nvinfo : EIATTR_PARAM_CBANK
	.align		4
        /*03c0*/ 	.byte	0x04, 0x0a
        /*03c2*/ 	.short	(.L_43 - .L_42)
	.align		4
.L_42:
        /*03c4*/ 	.word	index@(.nv.constant0._ZN7cutlass13device_kernelINS_4gemm6kernel13GemmUniversalIN4cute5tupleIJiiiiEEENS1_10collective13CollectiveMmaINS1_34MainloopSm90TmaGmmaWarpSpecializedILi9ENS5_IJNS4_1CILi8EEENSA_ILi1EEESC_EEENS1_35KernelTmaWarpSpecializedCooperativeEEENS5_IJNSA_ILi128EEENSA_ILi64EEENSA_ILi32EEEEEEfNS5_IJlSC_lEEEfSK_NS4_8TiledMMAINS4_8MMA_AtomIJNS4_4SM904GMMA29MMA_64x64x8_F32TF32TF32_SS_TNILNSO_7ScaleInE1ELSQ_1EEEEEENS4_6LayoutINS5_IJNSA_ILi2EEESC_SC_EEENS5_IJSC_NSA_ILi0EEESW_EEEEENS5_IJNS4_10UnderscoreESZ_SZ_EEEEENS4_13SM90_TMA_LOADENS4_14ComposedLayoutINS4_7SwizzleILi3ELi4ELi3EEENS4_18smem_ptr_flag_bitsILi32EEENST_INS5_IJSB_SI_EEENS5_IJSI_SC_EEEEEEEvNS4_8identityENS4_23SM90_TMA_LOAD_MULTICASTES1B_vS1C_EENS_8epilogue10collective6detail29Sm90TmaWarpSpecializedAdapterINS1G_15DefaultEpilogueIfSK_SK_NS1F_6thread17LinearCombinationIfLi1EffLNS1K_9ScaleType4KindE0ELNS_15FloatRoundStyleE2EfEENS1_15EpilogueDefaultEEEEEvvEEEEvNT_6ParamsE)
        /*03c8*/ 	.short	0x0210
        /*03ca*/ 	.short	0x0470


	//----- nvinfo : EIATTR_SW_WAR
	.align		4
.L_43:
        /*03cc*/ 	.byte	0x04, 0x36
        /*03ce*/ 	.short	(.L_45 - .L_44)
.L_44:
        /*03d0*/ 	.word	0x00000008
.L_45:


//--------------------- .nv.callgraph             --------------------------
	.section	.nv.callgraph,"",@"SHT_CUDA_CALLGRAPH"
	.align	4
	.sectionentsize	8
	.align		4
        /*0000*/ 	.word	0x00000000
	.align		4
        /*0004*/ 	.word	0xffffffff
	.align		4
        /*0008*/ 	.word	index@(_ZN7cutlass13device_kernelINS_4gemm6kernel13GemmUniversalIN4cute5tupleIJiiiiEEENS1_10collective13CollectiveMmaINS1_34MainloopSm90TmaGmmaWarpSpecializedILi9ENS5_IJNS4_1CILi8EEENSA_ILi1EEESC_EEENS1_35KernelTmaWarpSpecializedCooperativeEEENS5_IJNSA_ILi128EEENSA_ILi64EEENSA_ILi32EEEEEEfNS5_IJlSC_lEEEfSK_NS4_8TiledMMAINS4_8MMA_AtomIJNS4_4SM904GMMA29MMA_64x64x8_F32TF32TF32_SS_TNILNSO_7ScaleInE1ELSQ_1EEEEEENS4_6LayoutINS5_IJNSA_ILi2EEESC_SC_EEENS5_IJSC_NSA_ILi0EEESW_EEEEENS5_IJNS4_10UnderscoreESZ_SZ_EEEEENS4_13SM90_TMA_LOADENS4_14ComposedLayoutINS4_7SwizzleILi3ELi4ELi3EEENS4_18smem_ptr_flag_bitsILi32EEENST_INS5_IJSB_SI_EEENS5_IJSI_SC_EEEEEEEvNS4_8identityENS4_23SM90_TMA_LOAD_MULTICASTES1B_vS1C_EENS_8epilogue10collective6detail29Sm90TmaWarpSpecializedAdapterINS1G_15DefaultEpilogueIfSK_SK_NS1F_6thread17LinearCombinationIfLi1EffLNS1K_9ScaleType4KindE0ELNS_15FloatRoundStyleE2EfEENS1_15EpilogueDefaultEEEEEvvEEEEvNT_6ParamsE)
	.align		4
        /*000c*/ 	.word	index@(__assertfail)
	.align		4
        /*0010*/ 	.word	0x00000000
	.align		4
        /*0014*/ 	.word	0xfffffffe
	.align		4
        /*0018*/ 	.word	0x00000000
	.align		4
        /*001c*/ 	.word	0xfffffffd
	.align		4
        /*0020*/ 	.word	0x00000000
	.align		4
        /*0024*/ 	.word	0xfffffffc


//--------------------- .nv.constant4             --------------------------
	.section	.nv.constant4,"a",@progbits
	.align	8
	.align		8
.nv.constant4:
        /*0000*/ 	.dword	__assertfail
	.align		8
        /*0008*/ 	.dword	__unnamed_1
	.align		8
        /*0010*/ 	.dword	_ZN40_INTERNAL_88bcdb04_4_k_cu_2ca534a5_313204cuda3std3__45__cpo5beginE
	.align		8
        /*0018*/ 	.dword	_ZN40_INTERNAL_88bcdb04_4_k_cu_2ca534a5_313204cuda3std3__45__cpo3endE
	.align		8
        /*0020*/ 	.dword	_ZN40_INTERNAL_88bcdb04_4_k_cu_2ca534a5_313204cuda3std3__45__cpo6cbeginE
	.align		8
        /*0028*/ 	.dword	_ZN40_INTERNAL_88bcdb04_4_k_cu_2ca534a5_313204cuda3std3__45__cpo4cendE
	.align		8
        /*0030*/ 	.dword	_ZN40_INTERNAL_88bcdb04_4_k_cu_2ca534a5_313204cuda3std3__442_GLOBAL__N__88bcdb04_4_k_cu_2ca534a5_313206ignoreE
	.align		8
        /*0038*/ 	.dword	_ZN40_INTERNAL_88bcdb04_4_k_cu_2ca534a5_313204cuda3std3__419piecewise_constructE
	.align		8
        /*0040*/ 	.dword	_ZN40_INTERNAL_88bcdb04_4_k_cu_2ca534a5_313204cuda3std3__48in_placeE
	.align		8
        /*0048*/ 	.dword	_ZN40_INTERNAL_88bcdb04_4_k_cu_2ca534a5_313204cuda3std6ranges3__45__cpo4swapE
	.align		8
        /*0050*/ 	.dword	_ZN40_INTERNAL_88bcdb04_4_k_cu_2ca534a5_313204cuda3std6ranges3__45__cpo9iter_moveE
	.align		8
        /*0058*/ 	.dword	_ZN40_INTERNAL_88bcdb04_4_k_cu_2ca534a5_313204cute7productE
	.align		8
        /*0060*/ 	.dword	_ZN40_INTERNAL_88bcdb04_4_k_cu_2ca534a5_313204cute1_E
	.align		8
        /*0068*/ 	.dword	$str$22
	.align		8
        /*0070*/ 	.dword	$str$23


//--------------------- .text._ZN7cutlass13device_kernelINS_4gemm6kernel13GemmUniversalIN4cute5tupleIJiiiiEEENS1_10collective13CollectiveMmaINS1_34MainloopSm90TmaGmmaWarpSpecializedILi9ENS5_IJNS4_1CILi8EEENSA_ILi1EEESC_EEENS1_35KernelTmaWarpSpecializedCooperativeEEENS5_IJNSA_ILi128EEENSA_ILi64EEENSA_ILi32EEEEEEfNS5_IJlSC_lEEEfSK_NS4_8TiledMMAINS4_8MMA_AtomIJNS4_4SM904GMMA29MMA_64x64x8_F32TF32TF32_SS_TNILNSO_7ScaleInE1ELSQ_1EEEEEENS4_6LayoutINS5_IJNSA_ILi2EEESC_SC_EEENS5_IJSC_NSA_ILi0EEESW_EEEEENS5_IJNS4_10UnderscoreESZ_SZ_EEEEENS4_13SM90_TMA_LOADENS4_14ComposedLayoutINS4_7SwizzleILi3ELi4ELi3EEENS4_18smem_ptr_flag_bitsILi32EEENST_INS5_IJSB_SI_EEENS5_IJSI_SC_EEEEEEEvNS4_8identityENS4_23SM90_TMA_LOAD_MULTICASTES1B_vS1C_EENS_8epilogue10collective6detail29Sm90TmaWarpSpecializedAdapterINS1G_15DefaultEpilogueIfSK_SK_NS1F_6thread17LinearCombinationIfLi1EffLNS1K_9ScaleType4KindE0ELNS_15FloatRoundStyleE2EfEENS1_15EpilogueDefaultEEEEEvvEEEEvNT_6ParamsE --------------------------
	.section	.text._ZN7cutlass13device_kernelINS_4gemm6kernel13GemmUniversalIN4cute5tupleIJiiiiEEENS1_10collective13CollectiveMmaINS1_34MainloopSm90TmaGmmaWarpSpecializedILi9ENS5_IJNS4_1CILi8EEENSA_ILi1EEESC_EEENS1_35KernelTmaWarpSpecializedCooperativeEEENS5_IJNSA_ILi128EEENSA_ILi64EEENSA_ILi32EEEEEEfNS5_IJlSC_lEEEfSK_NS4_8TiledMMAINS4_8MMA_AtomIJNS4_4SM904GMMA29MMA_64x64x8_F32TF32TF32_SS_TNILNSO_7ScaleInE1ELSQ_1EEEEEENS4_6LayoutINS5_IJNSA_ILi2EEESC_SC_EEENS5_IJSC_NSA_ILi0EEESW_EEEEENS5_IJNS4_10UnderscoreESZ_SZ_EEEEENS4_13SM90_TMA_LOADENS4_14ComposedLayoutINS4_7SwizzleILi3ELi4ELi3EEENS4_18smem_ptr_flag_bitsILi32EEENST_INS5_IJSB_SI_EEENS5_IJSI_SC_EEEEEEEvNS4_8identityENS4_23SM90_TMA_LOAD_MULTICASTES1B_vS1C_EENS_8epilogue10collective6detail29Sm90TmaWarpSpecializedAdapterINS1G_15DefaultEpilogueIfSK_SK_NS1F_6thread17LinearCombinationIfLi1EffLNS1K_9ScaleType4KindE0ELNS_15FloatRoundStyleE2EfEENS1_15EpilogueDefaultEEEEEvvEEEEvNT_6ParamsE,"ax",@progbits
	.align	128
.text._ZN7cutlass13device_kernelINS_4gemm6kernel13GemmUniversalIN4cute5tupleIJiiiiEEENS1_10collective13CollectiveMmaINS1_34MainloopSm90TmaGmmaWarpSpecializedILi9ENS5_IJNS4_1CILi8EEENSA_ILi1EEESC_EEENS1_35KernelTmaWarpSpecializedCooperativeEEENS5_IJNSA_ILi128EEENSA_ILi64EEENSA_ILi32EEEEEEfNS5_IJlSC_lEEEfSK_NS4_8TiledMMAINS4_8MMA_AtomIJNS4_4SM904GMMA29MMA_64x64x8_F32TF32TF32_SS_TNILNSO_7ScaleInE1ELSQ_1EEEEEENS4_6LayoutINS5_IJNSA_ILi2EEESC_SC_EEENS5_IJSC_NSA_ILi0EEESW_EEEEENS5_IJNS4_10UnderscoreESZ_SZ_EEEEENS4_13SM90_TMA_LOADENS4_14ComposedLayoutINS4_7SwizzleILi3ELi4ELi3EEENS4_18smem_ptr_flag_bitsILi32EEENST_INS5_IJSB_SI_EEENS5_IJSI_SC_EEEEEEEvNS4_8identityENS4_23SM90_TMA_LOAD_MULTICASTES1B_vS1C_EENS_8epilogue10collective6detail29Sm90TmaWarpSpecializedAdapterINS1G_15DefaultEpilogueIfSK_SK_NS1F_6thread17LinearCombinationIfLi1EffLNS1K_9ScaleType4KindE0ELNS_15FloatRoundStyleE2EfEENS1_15EpilogueDefaultEEEEEvvEEEEvNT_6ParamsE:
        .type           _ZN7cutlass13device_kernelINS_4gemm6kernel13GemmUniversalIN4cute5tupleIJiiiiEEENS1_10collective13CollectiveMmaINS1_34MainloopSm90TmaGmmaWarpSpecializedILi9ENS5_IJNS4_1CILi8EEENSA_ILi1EEESC_EEENS1_35KernelTmaWarpSpecializedCooperativeEEENS5_IJNSA_ILi128EEENSA_ILi64EEENSA_ILi32EEEEEEfNS5_IJlSC_lEEEfSK_NS4_8TiledMMAINS4_8MMA_AtomIJNS4_4SM904GMMA29MMA_64x64x8_F32TF32TF32_SS_TNILNSO_7ScaleInE1ELSQ_1EEEEEENS4_6LayoutINS5_IJNSA_ILi2EEESC_SC_EEENS5_IJSC_NSA_ILi0EEESW_EEEEENS5_IJNS4_10UnderscoreESZ_SZ_EEEEENS4_13SM90_TMA_LOADENS4_14ComposedLayoutINS4_7SwizzleILi3ELi4ELi3EEENS4_18smem_ptr_flag_bitsILi32EEENST_INS5_IJSB_SI_EEENS5_IJSI_SC_EEEEEEEvNS4_8identityENS4_23SM90_TMA_LOAD_MULTICASTES1B_vS1C_EENS_8epilogue10collective6detail29Sm90TmaWarpSpecializedAdapterINS1G_15DefaultEpilogueIfSK_SK_NS1F_6thread17LinearCombinationIfLi1EffLNS1K_9ScaleType4KindE0ELNS_15FloatRoundStyleE2EfEENS1_15EpilogueDefaultEEEEEvvEEEEvNT_6ParamsE,@function
        .size           _ZN7cutlass13device_kernelINS_4gemm6kernel13GemmUniversalIN4cute5tupleIJiiiiEEENS1_10collective13CollectiveMmaINS1_34MainloopSm90TmaGmmaWarpSpecializedILi9ENS5_IJNS4_1CILi8EEENSA_ILi1EEESC_EEENS1_35KernelTmaWarpSpecializedCooperativeEEENS5_IJNSA_ILi128EEENSA_ILi64EEENSA_ILi32EEEEEEfNS5_IJlSC_lEEEfSK_NS4_8TiledMMAINS4_8MMA_AtomIJNS4_4SM904GMMA29MMA_64x64x8_F32TF32TF32_SS_TNILNSO_7ScaleInE1ELSQ_1EEEEEENS4_6LayoutINS5_IJNSA_ILi2EEESC_SC_EEENS5_IJSC_NSA_ILi0EEESW_EEEEENS5_IJNS4_10UnderscoreESZ_SZ_EEEEENS4_13SM90_TMA_LOADENS4_14ComposedLayoutINS4_7SwizzleILi3ELi4ELi3EEENS4_18smem_ptr_flag_bitsILi32EEENST_INS5_IJSB_SI_EEENS5_IJSI_SC_EEEEEEEvNS4_8identityENS4_23SM90_TMA_LOAD_MULTICASTES1B_vS1C_EENS_8epilogue10collective6detail29Sm90TmaWarpSpecializedAdapterINS1G_15DefaultEpilogueIfSK_SK_NS1F_6thread17LinearCombinationIfLi1EffLNS1K_9ScaleType4KindE0ELNS_15FloatRoundStyleE2EfEENS1_15EpilogueDefaultEEEEEvvEEEEvNT_6ParamsE,(.L_x_146 - _ZN7cutlass13device_kernelINS_4gemm6kernel13GemmUniversalIN4cute5tupleIJiiiiEEENS1_10collective13CollectiveMmaINS1_34MainloopSm90TmaGmmaWarpSpecializedILi9ENS5_IJNS4_1CILi8EEENSA_ILi1EEESC_EEENS1_35KernelTmaWarpSpecializedCooperativeEEENS5_IJNSA_ILi128EEENSA_ILi64EEENSA_ILi32EEEEEEfNS5_IJlSC_lEEEfSK_NS4_8TiledMMAINS4_8MMA_AtomIJNS4_4SM904GMMA29MMA_64x64x8_F32TF32TF32_SS_TNILNSO_7ScaleInE1ELSQ_1EEEEEENS4_6LayoutINS5_IJNSA_ILi2EEESC_SC_EEENS5_IJSC_NSA_ILi0EEESW_EEEEENS5_IJNS4_10UnderscoreESZ_SZ_EEEEENS4_13SM90_TMA_LOADENS4_14ComposedLayoutINS4_7SwizzleILi3ELi4ELi3EEENS4_18smem_ptr_flag_bitsILi32EEENST_INS5_IJSB_SI_EEENS5_IJSI_SC_EEEEEEEvNS4_8identityENS4_23SM90_TMA_LOAD_MULTICASTES1B_vS1C_EENS_8epilogue10collective6detail29Sm90TmaWarpSpecializedAdapterINS1G_15DefaultEpilogueIfSK_SK_NS1F_6thread17LinearCombinationIfLi1EffLNS1K_9ScaleType4KindE0ELNS_15FloatRoundStyleE2EfEENS1_15EpilogueDefaultEEEEEvvEEEEvNT_6ParamsE)
        .other          _ZN7cutlass13device_kernelINS_4gemm6kernel13GemmUniversalIN4cute5tupleIJiiiiEEENS1_10collective13CollectiveMmaINS1_34MainloopSm90TmaGmmaWarpSpecializedILi9ENS5_IJNS4_1CILi8EEENSA_ILi1EEESC_EEENS1_35KernelTmaWarpSpecializedCooperativeEEENS5_IJNSA_ILi128EEENSA_ILi64EEENSA_ILi32EEEEEEfNS5_IJlSC_lEEEfSK_NS4_8TiledMMAINS4_8MMA_AtomIJNS4_4SM904GMMA29MMA_64x64x8_F32TF32TF32_SS_TNILNSO_7ScaleInE1ELSQ_1EEEEEENS4_6LayoutINS5_IJNSA_ILi2EEESC_SC_EEENS5_IJSC_NSA_ILi0EEESW_EEEEENS5_IJNS4_10UnderscoreESZ_SZ_EEEEENS4_13SM90_TMA_LOADENS4_14ComposedLayoutINS4_7SwizzleILi3ELi4ELi3EEENS4_18smem_ptr_flag_bitsILi32EEENST_INS5_IJSB_SI_EEENS5_IJSI_SC_EEEEEEEvNS4_8identityENS4_23SM90_TMA_LOAD_MULTICASTES1B_vS1C_EENS_8epilogue10collective6detail29Sm90TmaWarpSpecializedAdapterINS1G_15DefaultEpilogueIfSK_SK_NS1F_6thread17LinearCombinationIfLi1EffLNS1K_9ScaleType4KindE0ELNS_15FloatRoundStyleE2EfEENS1_15EpilogueDefaultEEEEEvvEEEEvNT_6ParamsE,@"STO_CUDA_ENTRY STV_DEFAULT"
_ZN7cutlass13device_kernelINS_4gemm6kernel13GemmUniversalIN4cute5tupleIJiiiiEEENS1_10collective13CollectiveMmaINS1_34MainloopSm90TmaGmmaWarpSpecializedILi9ENS5_IJNS4_1CILi8EEENSA_ILi1EEESC_EEENS1_35KernelTmaWarpSpecializedCooperativeEEENS5_IJNSA_ILi128EEENSA_ILi64EEENSA_ILi32EEEEEEfNS5_IJlSC_lEEEfSK_NS4_8TiledMMAINS4_8MMA_AtomIJNS4_4SM904GMMA29MMA_64x64x8_F32TF32TF32_SS_TNILNSO_7ScaleInE1ELSQ_1EEEEEENS4_6LayoutINS5_IJNSA_ILi2EEESC_SC_EEENS5_IJSC_NSA_ILi0EEESW_EEEEENS5_IJNS4_10UnderscoreESZ_SZ_EEEEENS4_13SM90_TMA_LOADENS4_14ComposedLayoutINS4_7SwizzleILi3ELi4ELi3EEENS4_18smem_ptr_flag_bitsILi32EEENST_INS5_IJSB_SI_EEENS5_IJSI_SC_EEEEEEEvNS4_8identityENS4_23SM90_TMA_LOAD_MULTICASTES1B_vS1C_EENS_8epilogue10collective6detail29Sm90TmaWarpSpecializedAdapterINS1G_15DefaultEpilogueIfSK_SK_NS1F_6thread17LinearCombinationIfLi1EffLNS1K_9ScaleType4KindE0ELNS_15FloatRoundStyleE2EfEENS1_15EpilogueDefaultEEEEEvvEEEEvNT_6ParamsE:
[----:B------:R-:W0:Y:S01]  /*0000*/  LDC R1, c[0x0][0x28] ;  /* 0x00000a00ff017b82 */ /* 0x000e220000000800 */
[----:B------:R-:W1:Y:S01]  /*0010*/  S2R R18, SR_TID.X ;  /* 0x0000000000127919 */ /* 0x000e620000002100 */
[----:B------:R-:W-:Y:S01]  /*0020*/  ELECT P0, URZ, PT ;  /* 0x00000000003f782f */ /* 0x000fe20003800000 */
[----:B------:R-:W-:Y:S01]  /*0030*/  BSSY B0, `(.L_x_0) ;  /* 0x000000f000007945 */ /* 0x000fe20003800000 */
[--C-:B-1----:R-:W-:Y:S02]  /*0040*/  SHF.R.U32.HI R0, RZ, 0x5, R18.reuse ;  /* 0x00000005ff007819 */ /* 0x102fe40000011612 */
[----:B------:R-:W-:-:S03]  /*0050*/  SHF.R.U32.HI R3, RZ, 0x7, R18 ;  /* 0x00000007ff037819 */ /* 0x000fc60000011612 */
[----:B------:R-:W1:Y:S04]  /*0060*/  SHFL.IDX PT, R2, R0, RZ, 0x1f ;  /* 0x00001fff00027589 */ /* 0x000e6800000e0000 */
[----:B------:R2:W3:Y:S01]  /*0070*/  SHFL.IDX PT, R5, R3, RZ, 0x1f ;  /* 0x00001fff03057589 */ /* 0x0004e200000e0000 */
[----:B-1----:R-:W-:-:S13]  /*0080*/  ISETP.NE.OR P0, PT, R2, RZ, !P0 ;  /* 0x000000ff0200720c */ /* 0x002fda0004705670 */
[----:B0-23--:R-:W-:Y:S05]  /*0090*/  @P0 BRA `(.L_x_1) ;  /* 0x0000000000200947 */ /* 0x00dfea0003800000 */
[----:B------:R-:W-:Y:S02]  /*00a0*/  ULDC.64 UR4, c[0x0][0x198] ;  /* 0x0000660000047ab9 */ /* 0x000fe40000000a00 */
[----:B------:R-:W-:Y:S02]  /*00b0*/  UIADD3 UR6, UP0, UR4, 0xf0, URZ ;  /* 0x000000f004067890 */ /* 0x000fe4000ff1e03f */
[----:B------:R-:W-:Y:S02]  /*00c0*/  UIADD3 UR4, UP1, UR4, 0x1f0, URZ ;  /* 0x000001f004047890 */ /* 0x000fe4000ff3e03f */
[----:B------:R-:W-:Y:S02]  /*00d0*/  UIADD3.X UR7, URZ, UR5, URZ, UP0, !UPT ;  /* 0x000000053f077290 */ /* 0x000fe400087fe43f */
[----:B------:R-:W-:-:S07]  /*00e0*/  UIADD3.X UR5, URZ, UR5, URZ, UP1, !UPT ;  /* 0x000000053f057290 */ /* 0x000fce0008ffe43f */
[----:B------:R0:W-:Y:S02]  /*00f0*/  UTMACCTL.PF [UR6] ;  /* 0x00000000060079b9 */ /* 0x0001e40008040000 */
[----:B------:R0:W-:Y:S02]  /*0100*/  UTMACCTL.PF [UR4] ;  /* 0x00000000040079b9 */ /* 0x0001e40008040000 */
[----:B0-----:R-:W-:Y:S01]  /*0110*/  NOP ;  /* 0x0000000000007918 */ /* 0x001fe20000000000 */
.L_x_1:
[----:B------:R-:W-:Y:S05]  /*0120*/  BSYNC B0 ;  /* 0x0000000000007941 */ /* 0x000fea0003800000 */
.L_x_0:
[----:B------:R-:W0:Y:S01]  /*0130*/  SHFL.IDX PT, R3, R0, RZ, 0x1f ;  /* 0x00001fff00037589 */ /* 0x000e2200000e0000 */
[----:B------:R-:W-:-:S04]  /*0140*/  SHF.R.S32.HI R7, RZ, 0x1f, R18 ;  /* 0x0000001fff077819 */ /* 0x000fc80000011412 */
[----:B------:R-:W-:-:S04]  /*0150*/  LEA.HI R7, R7, R18, RZ, 0x7 ;  /* 0x0000001207077211 */ /* 0x000fc800078f38ff */
[----:B------:R-:W-:Y:S02]  /*0160*/  LOP3.LUT R7, R7, 0xffffff80, RZ, 0xc0, !PT ;  /* 0xffffff8007077812 */ /* 0x000fe400078ec0ff */
[----:B0-----:R-:W-:-:S13]  /*0170*/  ISETP.NE.AND P0, PT, R3, RZ, PT ;  /* 0x000000ff0300720c */ /* 0x001fda0003f05270 */
[----:B------:R-:W-:Y:S05]  /*0180*/  @P0 BRA `(.L_x_2) ;  /* 0x00000000008c0947 */ /* 0x000fea0003800000 */
[----:B------:R-:W-:Y:S01]  /*0190*/  ELECT P0, URZ, PT ;  /* 0x00000000003f782f */ /* 0x000fe20003800000 */
[----:B------:R-:W-:-:S12]  /*01a0*/  BSSY B0, `(.L_x_2) ;  /* 0x0000021000007945 */ /* 0x000fd80003800000 */
[----:B------:R-:W-:Y:S05]  /*01b0*/  @!P0 BRA `(.L_x_3) ;  /* 0x00000000007c8947 */ /* 0x000fea0003800000 */
[----:B------:R-:W0:Y:S01]  /*01c0*/  S2UR UR8, SR_CgaCtaId ;  /* 0x00000000000879c3 */ /* 0x000e220000008800 */
[----:B------:R-:W-:Y:S01]  /*01d0*/  UMOV UR4, 0x400 ;  /* 0x0000040000047882 */ /* 0x000fe20000000000 */
[----:B------:R-:W-:Y:S01]  /*01e0*/  UMOV UR5, 0x1 ;  /* 0x0000000100057882 */ /* 0x000fe20000000000 */
[----:B------:R-:W-:Y:S02]  /*01f0*/  UMOV UR6, 0x10 ;  /* 0x0000001000067882 */ /* 0x000fe40000000000 */
[----:B------:R-:W-:-:S04]  /*0200*/  UIADD3 UR6, -UR6, 0x100000, URZ ;  /* 0x0010000006067890 */ /* 0x000fc8000fffe13f */
[----:B------:R-:W-:Y:S02]  /*0210*/  USHF.L.U32 UR7, UR6, 0xb, URZ ;  /* 0x0000000b06077899 */ /* 0x000fe4000800063f */
[----:B------:R-:W-:Y:S02]  /*0220*/  USHF.L.U32 UR6, UR6, 0x1, URZ ;  /* 0x0000000106067899 */ /* 0x000fe4000800063f */
[----:B0-----:R-:W-:Y:S02]  /*0230*/  ULEA UR8, UR8, UR4, 0x18 ;  /* 0x0000000408087291 */ /* 0x001fe4000f8ec03f */
[----:B------:R-:W-:-:S04]  /*0240*/  UIADD3 UR4, -UR5, 0x100000, URZ ;  /* 0x0010000005047890 */ /* 0x000fc8000fffe13f */
[----:B------:R-:W-:Y:S02]  /*0250*/  USHF.L.U32 UR5, UR4, 0xb, URZ ;  /* 0x0000000b04057899 */ /* 0x000fe4000800063f */
[----:B------:R-:W-:Y:S01]  /*0260*/  USHF.L.U32 UR4, UR4, 0x1, URZ ;  /* 0x0000000104047899 */ /* 0x000fe2000800063f */
[----:B------:R-:W0:Y:S11]  /*0270*/  FENCE.VIEW.ASYNC.S ;  /* 0x00000000000073c6 */ /* 0x000e360000000000 */
[----:B0-----:R0:W1:Y:S01]  /*0280*/  SYNCS.EXCH.64 URZ, [UR8], UR4 ;  /* 0x00000004083f75b2 */ /* 0x0010620008000100 */
[----:B------:R0:W2:Y:S01]  /*0290*/  SYNCS.EXCH.64 URZ, [UR8+0x48], UR6 ;  /* 0x00004806083f75b2 */ /* 0x0000a20008000100 */
[----:B------:R0:W3:Y:S01]  /*02a0*/  SYNCS.EXCH.64 URZ, [UR8+0x8], UR4 ;  /* 0x00000804083f75b2 */ /* 0x0000e20008000100 */
[----:B------:R0:W4:Y:S01]  /*02b0*/  SYNCS.EXCH.64 URZ, [UR8+0x50], UR6 ;  /* 0x00005006083f75b2 */ /* 0x0001220008000100 */
[----:B------:R0:W0:Y:S01]  /*02c0*/  SYNCS.EXCH.64 URZ, [UR8+0x10], UR4 ;  /* 0x00001004083f75b2 */ /* 0x0000220008000100 */
        /* <DEDUP_REMOVED lines=13> */
[----:B------:R-:W-:Y:S01]  /*03a0*/  NOP ;  /* 0x0000000000007918 */ /* 0x000fe20000000000 */
.L_x_3:
[----:B0-----:R-:W-:Y:S05]  /*03b0*/  BSYNC B0 ;  /* 0x0000000000007941 */ /* 0x001fea0003800000 */
.L_x_2:
[----:B------:R-:W0:Y:S01]  /*03c0*/  SHFL.IDX PT, R0, R0, RZ, 0x1f ;  /* 0x00001fff00007589 */ /* 0x000e2200000e0000 */
[----:B------:R-:W5:Y:S01]  /*03d0*/  S2UR UR8, SR_CTAID.X ;  /* 0x00000000000879c3 */ /* 0x000f620000002500 */
[----:B------:R-:W-:Y:S01]  /*03e0*/  IMAD.IADD R6, R18, 0x1, -R7 ;  /* 0x0000000112067824 */ /* 0x000fe200078e0a07 */
[----:B------:R-:W-:Y:S01]  /*03f0*/  SHF.R.S32.HI R10, RZ, 0x1f, R3 ;  /* 0x0000001fff0a7819 */ /* 0x000fe20000011403 */
[----:B------:R-:W1:Y:S01]  /*0400*/  S2R R4, SR_CTAID.Y ;  /* 0x0000000000047919 */ /* 0x000e620000002600 */
[----:B------:R-:W-:Y:S01]  /*0410*/  ELECT P0, URZ, PT ;  /* 0x00000000003f782f */ /* 0x000fe20003800000 */
[----:B------:R-:W-:Y:S01]  /*0420*/  NOP ;  /* 0x0000000000007918 */ /* 0x000fe20000000000 */
[----:B------:R-:W-:Y:S01]  /*0430*/  SHF.R.S32.HI R7, RZ, 0x1f, R6 ;  /* 0x0000001fff077819 */ /* 0x000fe20000011406 */
[----:B------:R-:W-:Y:S01]  /*0440*/  ULDC UR4, c[0x0][0x150] ;  /* 0x0000540000047ab9 */ /* 0x000fe20000000800 */
[----:B------:R-:W-:Y:S01]  /*0450*/  LEA.HI R10, R10, R3, RZ, 0x2 ;  /* 0x000000030a0a7211 */ /* 0x000fe200078f10ff */
[----:B------:R-:W2:Y:S01]  /*0460*/  LDC R9, c[0x0][0x144] ;  /* 0x00005100ff097b82 */ /* 0x000ea20000000800 */
[----:B------:R-:W-:Y:S01]  /*0470*/  LEA.HI R7, R7, R6, RZ, 0x3 ;  /* 0x0000000607077211 */ /* 0x000fe200078f18ff */
[----:B------:R-:W-:Y:S01]  /*0480*/  NOP ;  /* 0x0000000000007918 */ /* 0x000fe20000000000 */
[----:B------:R-:W-:Y:S01]  /*0490*/  LOP3.LUT R10, R10, 0x3ffffffc, RZ, 0xc0, !PT ;  /* 0x3ffffffc0a0a7812 */ /* 0x000fe200078ec0ff */
[----:B------:R-:W-:Y:S01]  /*04a0*/  IMAD.MOV.U32 R23, RZ, RZ, 0x1 ;  /* 0x00000001ff177424 */ /* 0x000fe200078e00ff */
[----:B------:R-:W-:-:S02]  /*04b0*/  SHF.R.S32.HI R8, RZ, 0x3, R7 ;  /* 0x00000003ff087819 */ /* 0x000fc40000011407 */
[----:B------:R-:W-:Y:S01]  /*04c0*/  SHF.R.S32.HI R7, RZ, 0x1f, R7 ;  /* 0x0000001fff077819 */ /* 0x000fe20000011407 */
[----:B------:R-:W-:Y:S01]  /*04d0*/  IMAD.IADD R10, R3, 0x1, -R10 ;  /* 0x00000001030a7824 */ /* 0x000fe200078e0a0a */
[----:B------:R-:W3:Y:S01]  /*04e0*/  LDC R12, c[0x0][0x140] ;  /* 0x00005000ff0c7b82 */ /* 0x000ee20000000800 */
[----:B------:R-:W-:Y:S02]  /*04f0*/  ISETP.NE.AND P3, PT, R5, RZ, PT ;  /* 0x000000ff0500720c */ /* 0x000fe40003f65270 */
[----:B------:R-:W-:Y:S02]  /*0500*/  LEA.HI R7, R7, R8, RZ, 0x2 ;  /* 0x0000000807077211 */ /* 0x000fe400078f10ff */
[----:B0-----:R-:W-:Y:S02]  /*0510*/  ISETP.NE.OR P0, PT, R0, RZ, !P0 ;  /* 0x000000ff0000720c */ /* 0x001fe40004705670 */
[----:B------:R-:W-:Y:S02]  /*0520*/  LOP3.LUT R7, R7, 0xfffffffc, RZ, 0xc0, !PT ;  /* 0xfffffffc07077812 */ /* 0x000fe400078ec0ff */
[----:B-----5:R-:W-:-:S03]  /*0530*/  I2FP.F32.U32 R0, UR8 ;  /* 0x0000000800007c45 */ /* 0x020fc60008201000 */
[----:B------:R-:W-:Y:S02]  /*0540*/  IMAD.IADD R7, R8, 0x1, -R7 ;  /* 0x0000000108077824 */ /* 0x000fe400078e0a07 */
[----:B------:R-:W-:Y:S01]  /*0550*/  FMUL R0, R0, UR4 ;  /* 0x0000000400007c20 */ /* 0x000fe20008400000 */
[----:B------:R-:W-:Y:S01]  /*0560*/  ULDC UR4, c[0x0][0x154] ;  /* 0x0000550000047ab9 */ /* 0x000fe20000000800 */
[----:B------:R-:W-:Y:S01]  /*0570*/  IMAD R7, R10, 0x4, R7 ;  /* 0x000000040a077824 */ /* 0x000fe200078e0207 */
[----:B-1----:R-:W-:Y:S01]  /*0580*/  I2FP.F32.U32 R8, R4 ;  /* 0x0000000400087245 */ /* 0x002fe20000201000 */
[----:B------:R-:W-:Y:S01]  /*0590*/  VOTEU.ALL UP0, P0 ;  /* 0x00000000003f7886 */ /* 0x000fe20000000000 */
[----:B------:R-:W-:Y:S01]  /*05a0*/  VOTEU.ALL UP1, P0 ;  /* 0x00000000003f7886 */ /* 0x000fe20000020000 */
[----:B------:R-:W0:Y:S01]  /*05b0*/  F2I.U32.TRUNC.NTZ R0, R0 ;  /* 0x0000000000007305 */ /* 0x000e22000020f000 */
[C---:B------:R-:W-:Y:S02]  /*05c0*/  IMAD.SHL.U32 R22, R7.reuse, 0x4, RZ ;  /* 0x0000000407167824 */ /* 0x040fe400078e00ff */
[----:B------:R-:W-:Y:S01]  /*05d0*/  FMUL R10, R8, UR4 ;  /* 0x00000004080a7c20 */ /* 0x000fe20008400000 */
[----:B------:R-:W1:Y:S01]  /*05e0*/  @!UP0 S2UR UR7, SR_CgaCtaId ;  /* 0x00000000000789c3 */ /* 0x000e620000008800 */
[----:B------:R-:W-:Y:S01]  /*05f0*/  UMOV UR4, 0x20 ;  /* 0x0000002000047882 */ /* 0x000fe20000000000 */
[----:B------:R-:W-:Y:S01]  /*0600*/  @!UP0 UMOV UR6, 0x400 ;  /* 0x0000040000068882 */ /* 0x000fe20000000000 */
[----:B------:R-:W-:Y:S01]  /*0610*/  LOP3.LUT R22, R7, 0xc, R22, 0x78, !PT ;  /* 0x0000000c07167812 */ /* 0x000fe200078e7816 */
[----:B------:R-:W-:-:S04]  /*0620*/  @!UP0 UIADD3 UR4, -UR4, 0x100000, URZ ;  /* 0x0010000004048890 */ /* 0x000fc8000fffe13f */
[----:B------:R-:W-:Y:S02]  /*0630*/  @!UP0 USHF.L.U32 UR5, UR4, 0xb, URZ ;  /* 0x0000000b04058899 */ /* 0x000fe4000800063f */
[----:B------:R-:W-:Y:S01]  /*0640*/  @!UP0 USHF.L.U32 UR4, UR4, 0x1, URZ ;  /* 0x0000000104048899 */ /* 0x000fe2000800063f */
[----:B------:R-:W5:Y:S01]  /*0650*/  F2I.U32.TRUNC.NTZ R10, R10 ;  /* 0x0000000a000a7305 */ /* 0x000f62000020f000 */
[----:B---3--:R-:W-:Y:S02]  /*0660*/  ISETP.EQ.U32.AND P2, PT, R12, 0x1, PT ;  /* 0x000000010c00780c */ /* 0x008fe40003f42070 */
[----:B------:R-:W-:Y:S01]  /*0670*/  SHF.R.S32.HI R3, RZ, 0x1f, R22 ;  /* 0x0000001fff037819 */ /* 0x000fe20000011416 */
[----:B------:R-:W3:Y:S01]  /*0680*/  LDC R7, c[0x0][0x148] ;  /* 0x00005200ff077b82 */ /* 0x000ee20000000800 */
[----:B0-----:R-:W-:Y:S02]  /*0690*/  IMAD.MOV R14, RZ, RZ, -R0 ;  /* 0x000000ffff0e7224 */ /* 0x001fe400078e0a00 */
[----:B------:R-:W-:-:S02]  /*06a0*/  LEA.HI R8, R3, R22, RZ, 0x3 ;  /* 0x0000001603087211 */ /* 0x000fc400078f18ff */
[----:B--2---:R-:W-:Y:S02]  /*06b0*/  IMAD R3, R9, R14, UR8 ;  /* 0x0000000809037e24 */ /* 0x004fe4000f8e020e */
[----:B------:R-:W-:Y:S02]  /*06c0*/  LOP3.LUT R11, R8, 0xfffffff8, RZ, 0xc0, !PT ;  /* 0xfffffff8080b7812 */ /* 0x000fe400078ec0ff */
[----:B------:R-:W-:Y:S01]  /*06d0*/  SHF.R.S32.HI R9, RZ, 0x1f, R2 ;  /* 0x0000001fff097819 */ /* 0x000fe20000011402 */
[----:B-----5:R-:W-:Y:S02]  /*06e0*/  IMAD.MOV R24, RZ, RZ, -R10 ;  /* 0x000000ffff187224 */ /* 0x020fe400078e0a0a */
[----:B------:R-:W-:Y:S01]  /*06f0*/  IMAD.IADD R0, R22, 0x1, -R11 ;  /* 0x0000000116007824 */ /* 0x000fe200078e0a0b */
[----:B------:R-:W-:Y:S01]  /*0700*/  LEA.HI R9, R9, R2, RZ, 0x2 ;  /* 0x0000000209097211 */ /* 0x000fe200078f10ff */
[----:B-1----:R-:W-:Y:S01]  /*0710*/  @!UP0 ULEA UR6, UR7, UR6, 0x18 ;  /* 0x0000000607068291 */ /* 0x002fe2000f8ec03f */
[----:B------:R-:W-:-:S02]  /*0720*/  VOTEU.ALL UP0, P0 ;  /* 0x00000000003f7886 */ /* 0x000fc40000000000 */
[----:B------:R-:W-:Y:S02]  /*0730*/  LOP3.LUT R9, R9, 0xfffffffc, RZ, 0xc0, !PT ;  /* 0xfffffffc09097812 */ /* 0x000fe400078ec0ff */
[----:B------:R-:W-:Y:S02]  /*0740*/  ISETP.NE.AND P4, PT, R0, R3, PT ;  /* 0x000000030000720c */ /* 0x000fe40003f85270 */
[----:B------:R-:W-:Y:S01]  /*0750*/  LOP3.LUT P0, RZ, R6, 0x7, RZ, 0xc0, !PT ;  /* 0x0000000706ff7812 */ /* 0x000fe2000780c0ff */
[----:B------:R-:W-:Y:S02]  /*0760*/  IMAD.IADD R0, R2, 0x1, -R9 ;  /* 0x0000000102007824 */ /* 0x000fe400078e0a09 */
[----:B---3--:R-:W-:Y:S01]  /*0770*/  IMAD R9, R7, R24, R4 ;  /* 0x0000001807097224 */ /* 0x008fe200078e0204 */
[----:B------:R-:W-:Y:S01]  /*0780*/  ISETP.LT.U32.AND P0, PT, R22, 0x8, !P0 ;  /* 0x000000081600780c */ /* 0x000fe20004701070 */
[----:B------:R-:W-:Y:S01]  /*0790*/  VIADD R6, R5, 0xffffffff ;  /* 0xffffffff05067836 */ /* 0x000fe20000000000 */
[----:B------:R-:W-:Y:S01]  /*07a0*/  ISETP.NE.AND P1, PT, R0, 0x3, PT ;  /* 0x000000030000780c */ /* 0x000fe20003f25270 */
[----:B------:R-:W0:Y:S02]  /*07b0*/  FENCE.VIEW.ASYNC.S ;  /* 0x00000000000073c6 */ /* 0x000e240000000000 */
[----:B0-----:R0:W1:Y:S01]  /*07c0*/  @!UP0 SYNCS.EXCH.64 URZ, [UR6+0xa0], UR4 ;  /* 0x0000a004063f85b2 */ /* 0x0010620008000100 */
[----:B------:R-:W-:-:S02]  /*07d0*/  SEL R2, RZ, 0x1, !P0 ;  /* 0x00000001ff027807 */ /* 0x000fc40004000000 */
[----:B------:R-:W-:Y:S02]  /*07e0*/  ISETP.EQ.OR P1, PT, R0, RZ, !P1 ;  /* 0x000000ff0000720c */ /* 0x000fe40004f22670 */
[----:B------:R-:W-:Y:S02]  /*07f0*/  @P4 SHF.R.S32.HI R8, RZ, 0x3, R8 ;  /* 0x00000003ff084819 */ /* 0x000fe40000011408 */
[----:B------:R-:W-:Y:S02]  /*0800*/  ISETP.EQ.AND P1, PT, R5, RZ, P1 ;  /* 0x000000ff0500720c */ /* 0x000fe40000f22270 */
[----:B------:R-:W-:Y:S02]  /*0810*/  @P4 ISETP.NE.AND P5, PT, R8, R9, PT ;  /* 0x000000090800420c */ /* 0x000fe40003fa5270 */
[----:B------:R-:W-:Y:S02]  /*0820*/  ISETP.GE.U32.AND P6, PT, R6, 0x2, PT ;  /* 0x000000020600780c */ /* 0x000fe40003fc6070 */
[----:B------:R-:W-:-:S02]  /*0830*/  @P4 SEL R23, RZ, 0x1, P5 ;  /* 0x00000001ff174807 */ /* 0x000fc40002800000 */
[----:B------:R-:W-:Y:S01]  /*0840*/  SEL R19, RZ, 0x1, !P1 ;  /* 0x00000001ff137807 */ /* 0x000fe20004800000 */
[----:B------:R0:W2:Y:S01]  /*0850*/  @!UP1 SYNCS.EXCH.64 URZ, [UR6+0xa8], UR4 ;  /* 0x0000a804063f95b2 */ /* 0x0000a20008000100 */
[----:B------:R-:W-:Y:S01]  /*0860*/  LOP3.LUT R23, R23, R2, RZ, 0xc0, !PT ;  /* 0x0000000217177212 */ /* 0x000fe200078ec0ff */
[----:B------:R-:W-:Y:S01]  /*0870*/  NOP ;  /* 0x0000000000007918 */ /* 0x000fe20000000000 */
[----:B------:R-:W-:Y:S01]  /*0880*/  SEL R19, R19, 0x2, P6 ;  /* 0x0000000213137807 */ /* 0x000fe20003000000 */
[----:B------:R-:W-:Y:S06]  /*0890*/  @!P2 BRA `(.L_x_4) ;  /* 0x000000000008a947 */ /* 0x000fec0003800000 */
[----:B-12-4-:R-:W-:Y:S01]  /*08a0*/  UCGABAR_ARV ;  /* 0x00000000000079c7 */ /* 0x016fe20008000000 */
[----:B------:R-:W-:Y:S05]  /*08b0*/  BRA `(.L_x_5) ;  /* 0x0000000000047947 */ /* 0x000fea0003800000 */
.L_x_4:
[----:B-12-4-:R-:W-:Y:S01]  /*08c0*/  NOP ;  /* 0x0000000000007918 */ /* 0x016fe20000000000 */
.L_x_5:
[----:B------:R-:W1:Y:S01]  /*08d0*/  LDC R2, c[0x0][0x65c] ;  /* 0x00019700ff027b82 */ /* 0x000e620000000800 */
[----:B------:R-:W-:Y:S02]  /*08e0*/  IMAD.U32 R8, RZ, RZ, UR8 ;  /* 0x00000008ff087e24 */ /* 0x000fe4000f8e00ff */
[----:B------:R-:W-:Y:S01]  /*08f0*/  IMAD.MOV.U32 R9, RZ, RZ, RZ ;  /* 0x000000ffff097224 */ /* 0x000fe200078e00ff */
[----:B-1----:R-:W-:-:S04]  /*0900*/  ISETP.NE.AND P1, PT, R2, 0x1, PT ;  /* 0x000000010200780c */ /* 0x002fc80003f25270 */
[----:B------:R-:W-:-:S09]  /*0910*/  P2R R5, PR, RZ, 0x2 ;  /* 0x00000002ff057803 */ /* 0x000fd20000000000 */
[----:B------:R-:W1:Y:S01]  /*0920*/  @P1 LDC R17, c[0x0][0x10] ;  /* 0x00000400ff111b82 */ /* 0x000e620000000800 */
[----:B------:R-:W-:Y:S02]  /*0930*/  @P1 IMAD.MOV.U32 R5, RZ, RZ, RZ ;  /* 0x000000ffff051224 */ /* 0x000fe400078e00ff */
[----:B------:R-:W-:-:S05]  /*0940*/  @P1 IMAD.MOV.U32 R13, RZ, RZ, RZ ;  /* 0x000000ffff0d1224 */ /* 0x000fca00078e00ff */
[----:B------:R-:W2:Y:S01]  /*0950*/  @!P1 LDC R11, c[0x0][0xc] ;  /* 0x00000300ff0b9b82 */ /* 0x000ea20000000800 */
[----:B-1----:R-:W-:-:S04]  /*0960*/  @P1 IMAD.WIDE.U32 R16, R17, UR8, R4 ;  /* 0x0000000811101c25 */ /* 0x002fc8000f8e0004 */
[----:B------:R-:W-:Y:S02]  /*0970*/  @P1 IMAD.IADD R17, R17, 0x1, R13 ;  /* 0x0000000111111824 */ /* 0x000fe400078e020d */
[----:B--2---:R-:W-:-:S04]  /*0980*/  @!P1 IMAD.WIDE.U32 R8, R4, R11, R8 ;  /* 0x0000000b04089225 */ /* 0x004fc800078e0008 */
[----:B------:R-:W-:Y:S02]  /*0990*/  @!P1 IMAD.MOV.U32 R16, RZ, RZ, R8 ;  /* 0x000000ffff109224 */ /* 0x000fe400078e0008 */
[----:B------:R-:W-:Y:S01]  /*09a0*/  @!P1 IMAD.MOV.U32 R17, RZ, RZ, R9 ;  /* 0x000000ffff119224 */ /* 0x000fe200078e0009 */
[----:B------:R-:W-:Y:S06]  /*09b0*/  @!P2 BRA `(.L_x_6) ;  /* 0x00000000000ca947 */ /* 0x000fec0003800000 */
[----:B------:R-:W-:Y:S01]  /*09c0*/  UCGABAR_WAIT ;  /* 0x0000000000007dc7 */ /* 0x000fe20008000000 */
[----:B------:R-:W-:Y:S01]  /*09d0*/  CCTL.IVALL ;  /* 0x00000000ff00798f */ /* 0x000fe20002000000 */
[----:B------:R-:W-:Y:S05]  /*09e0*/  BRA `(.L_x_7) ;  /* 0x0000000000047947 */ /* 0x000fea0003800000 */
.L_x_6:
[----:B------:R-:W-:Y:S06]  /*09f0*/  BAR.SYNC.DEFER_BLOCKING 0x0 ;  /* 0x0000000000007b1d */ /* 0x000fec0000010000 */
.L_x_7:
[----:B------:R-:W-:Y:S05]  /*0a00*/  @!P3 BRA `(.L_x_8) ;  /* 0x000000380080b947 */ /* 0x000fea0003800000 */
[----:B------:R-:W-:-:S13]  /*0a10*/  ISETP.GT.U32.AND P0, PT, R6, 0x1, PT ;  /* 0x000000010600780c */ /* 0x000fda0003f04070 */
[----:B0-----:R-:W-:Y:S05]  /*0a20*/  @P0 EXIT ;  /* 0x000000000000094d */ /* 0x001fea0003800000 */
[----:B------:R-:W-:Y:S01]  /*0a30*/  ULDC.64 UR4, c[0x0][0x650] ;  /* 0x0001940000047ab9 */ /* 0x000fe20000000a00 */
[----:B------:R-:W-:Y:S01]  /*0a40*/  PRMT R0, RZ, 0x7610, R0 ;  /* 0x00007610ff007816 */ /* 0x000fe20000000000 */
[----:B------:R-:W-:Y:S01]  /*0a50*/  IMAD.MOV.U32 R60, RZ, RZ, -0x1 ;  /* 0xffffffffff3c7424 */ /* 0x000fe200078e00ff */
[----:B------:R-:W-:Y:S01]  /*0a60*/  ISETP.GE.U32.AND P0, PT, R16, UR4, PT ;  /* 0x0000000410007c0c */ /* 0x000fe2000bf06070 */
[----:B------:R-:W-:Y:S02]  /*0a70*/  IMAD.MOV.U32 R61, RZ, RZ, -0x1 ;  /* 0xffffffffff3d7424 */ /* 0x000fe400078e00ff */
[----:B------:R-:W-:Y:S01]  /*0a80*/  IMAD.MOV.U32 R59, RZ, RZ, -0x1 ;  /* 0xffffffffff3b7424 */ /* 0x000fe200078e00ff */
[----:B------:R-:W-:-:S13]  /*0a90*/  ISETP.GE.U32.AND.EX P0, PT, R17, UR5, PT, P0 ;  /* 0x0000000511007c0c */ /* 0x000fda000bf06100 */
[----:B------:R-:W-:Y:S05]  /*0aa0*/  @P0 BRA `(.L_x_9) ;  /* 0x0000000400280947 */ /* 0x000fea0003800000 */
[----:B------:R-:W0:Y:S01]  /*0ab0*/  LDC.64 R20, c[0x0][0x628] ;  /* 0x00018a00ff147b82 */ /* 0x000e220000000a00 */
[----:B------:R-:W-:Y:S02]  /*0ac0*/  IMAD.MOV.U32 R8, RZ, RZ, R16 ;  /* 0x000000ffff087224 */ /* 0x000fe400078e0010 */
[----:B------:R-:W-:-:S05]  /*0ad0*/  IMAD.MOV.U32 R9, RZ, RZ, R17 ;  /* 0x000000ffff097224 */ /* 0x000fca00078e0011 */
[----:B------:R-:W1:Y:S08]  /*0ae0*/  LDC R0, c[0x0][0x630] ;  /* 0x00018c00ff007b82 */ /* 0x000e700000000800 */
[----:B------:R-:W2:Y:S01]  /*0af0*/  LDC.64 R26, c[0x0][0x620] ;  /* 0x00018800ff1a7b82 */ /* 0x000ea20000000a00 */
[----:B0-----:R-:W-:-:S04]  /*0b00*/  ISETP.NE.U32.AND P0, PT, R20, RZ, PT ;  /* 0x000000ff1400720c */ /* 0x001fc80003f05070 */
[----:B------:R-:W-:-:S13]  /*0b10*/  ISETP.NE.AND.EX P0, PT, R21, RZ, PT, P0 ;  /* 0x000000ff1500720c */ /* 0x000fda0003f05300 */
[----:B-12---:R-:W-:Y:S05]  /*0b20*/  @!P0 BRA `(.L_x_10) ;  /* 0x0000000000288947 */ /* 0x006fea0003800000 */
[----:B------:R-:W0:Y:S02]  /*0b30*/  LDC R13, c[0x0][0x634] ;  /* 0x00018d00ff0d7b82 */ /* 0x000e240000000800 */
[----:B0-----:R-:W-:-:S05]  /*0b40*/  IADD3 R13, P0, R16, R13, RZ ;  /* 0x0000000d100d7210 */ /* 0x001fca0007f1e0ff */
[----:B------:R-:W-:-:S04]  /*0b50*/  IMAD.X R15, RZ, RZ, R17, P0 ;  /* 0x000000ffff0f7224 */ /* 0x000fc800000e0611 */
[----:B------:R-:W-:-:S04]  /*0b60*/  IMAD.WIDE.U32 R8, R15, R20, RZ ;  /* 0x000000140f087225 */ /* 0x000fc800078e00ff */
[----:B------:R-:W-:-:S04]  /*0b70*/  IMAD.WIDE.U32 R10, P0, R13, R21, R8 ;  /* 0x000000150d0a7225 */ /* 0x000fc80007800008 */
[----:B------:R-:W-:-:S04]  /*0b80*/  IMAD.WIDE.U32 R8, R13, R20, RZ ;  /* 0x000000140d087225 */ /* 0x000fc800078e00ff */
[----:B------:R-:W-:Y:S01]  /*0b90*/  IMAD.X R13, RZ, RZ, RZ, P0 ;  /* 0x000000ffff0d7224 */ /* 0x000fe200000e06ff */
[----:B------:R-:W-:Y:S01]  /*0ba0*/  IADD3 RZ, P0, R9, R10, RZ ;  /* 0x0000000a09ff7210 */ /* 0x000fe20007f1e0ff */
[----:B------:R-:W-:-:S04]  /*0bb0*/  IMAD.MOV.U32 R12, RZ, RZ, R11 ;  /* 0x000000ffff0c7224 */ /* 0x000fc800078e000b */
[----:B------:R-:W-:-:S08]  /*0bc0*/  IMAD.WIDE.U32.X R8, R15, R21, R12, P0 ;  /* 0x000000150f087225 */ /* 0x000fd000000e040c */
.L_x_10:
[----:B------:R-:W0:Y:S01]  /*0bd0*/  LDC.64 R20, c[0x0][0x640] ;  /* 0x00019000ff147b82 */ /* 0x000e220000000a00 */
[--C-:B------:R-:W-:Y:S01]  /*0be0*/  SHF.R.U64 R59, R8, R0, R9.reuse ;  /* 0x00000000083b7219 */ /* 0x100fe20000001209 */
[----:B------:R-:W-:Y:S01]  /*0bf0*/  IMAD R28, R7, R24, R4 ;  /* 0x00000018071c7224 */ /* 0x000fe200078e0204 */
[----:B------:R-:W-:Y:S01]  /*0c00*/  SHF.R.U32.HI R0, RZ, R0, R9 ;  /* 0x00000000ff007219 */ /* 0x000fe20000011609 */
[----:B------:R-:W-:Y:S01]  /*0c10*/  IMAD.MOV.U32 R25, RZ, RZ, 0x1 ;  /* 0x00000001ff197424 */ /* 0x000fe200078e00ff */
[----:B------:R-:W-:-:S03]  /*0c20*/  IADD3 R5, P0, RZ, -R59, RZ ;  /* 0x8000003bff057210 */ /* 0x000fc60007f1e0ff */
[----:B------:R-:W1:Y:S02]  /*0c30*/  LDC R6, c[0x0][0x618] ;  /* 0x00018600ff067b82 */ /* 0x000e640000000800 */
[----:B------:R-:W-:-:S04]  /*0c40*/  IMAD.X R9, RZ, RZ, ~R0, P0 ;  /* 0x000000ffff097224 */ /* 0x000fc800000e0e00 */
[-C--:B------:R-:W-:Y:S02]  /*0c50*/  IMAD R0, R9, R26.reuse, RZ ;  /* 0x0000001a09007224 */ /* 0x080fe400078e02ff */
[----:B------:R-:W2:Y:S01]  /*0c60*/  LDC R11, c[0x0][0x608] ;  /* 0x00018200ff0b7b82 */ /* 0x000ea20000000800 */
[----:B------:R-:W-:-:S04]  /*0c70*/  IMAD.WIDE.U32 R8, R5, R26, R16 ;  /* 0x0000001a05087225 */ /* 0x000fc800078e0010 */
[----:B------:R-:W-:-:S03]  /*0c80*/  IMAD R5, R5, R27, R0 ;  /* 0x0000001b05057224 */ /* 0x000fc600078e0200 */
[----:B------:R-:W3:Y:S01]  /*0c90*/  LDC R12, c[0x0][0x658] ;  /* 0x00019600ff0c7b82 */ /* 0x000ee20000000800 */
[----:B0-----:R-:W-:Y:S01]  /*0ca0*/  ISETP.NE.U32.AND P0, PT, R20, RZ, PT ;  /* 0x000000ff1400720c */ /* 0x001fe20003f05070 */
[----:B------:R-:W-:Y:S02]  /*0cb0*/  IMAD.IADD R5, R9, 0x1, R5 ;  /* 0x0000000109057824 */ /* 0x000fe400078e0205 */
[----:B------:R-:W-:Y:S01]  /*0cc0*/  IMAD.MOV.U32 R9, RZ, RZ, -0x1 ;  /* 0xffffffffff097424 */ /* 0x000fe200078e00ff */
[----:B------:R-:W-:-:S03]  /*0cd0*/  ISETP.NE.AND.EX P0, PT, R21, RZ, PT, P0 ;  /* 0x000000ff1500720c */ /* 0x000fc60003f05300 */
[----:B------:R-:W0:Y:S01]  /*0ce0*/  LDC R15, c[0x0][0x600] ;  /* 0x00018000ff0f7b82 */ /* 0x000e220000000800 */
[-CC-:B-1----:R-:W-:Y:S02]  /*0cf0*/  SHF.R.U64 R13, R8, R6.reuse, R5.reuse ;  /* 0x00000006080d7219 */ /* 0x182fe40000001205 */
[----:B------:R-:W-:-:S05]  /*0d00*/  SHF.R.U32.HI R0, RZ, R6, R5 ;  /* 0x00000006ff007219 */ /* 0x000fca0000011605 */
[----:B------:R-:W1:Y:S01]  /*0d10*/  LDC R14, c[0x0][0x648] ;  /* 0x00019200ff0e7b82 */ /* 0x000e620000000800 */
[-CC-:B--2---:R-:W-:Y:S02]  /*0d20*/  SHF.R.U64 R29, R13, R11.reuse, R0.reuse ;  /* 0x0000000b0d1d7219 */ /* 0x184fe40000001200 */
[----:B------:R-:W-:-:S05]  /*0d30*/  SHF.R.U32.HI R5, RZ, R11, R0 ;  /* 0x0000000bff057219 */ /* 0x000fca0000011600 */
[----:B------:R-:W2:Y:S01]  /*0d40*/  LDC R26, c[0x0][0x638] ;  /* 0x00018e00ff1a7b82 */ /* 0x000ea20000000800 */
[-CC-:B---3--:R-:W-:Y:S02]  /*0d50*/  SHF.R.U64 R24, R29, R12.reuse, R5.reuse ;  /* 0x0000000c1d187219 */ /* 0x188fe40000001205 */
[-C--:B------:R-:W-:Y:S02]  /*0d60*/  SHF.L.U32 R0, R9, R12.reuse, RZ ;  /* 0x0000000c09007219 */ /* 0x080fe400000006ff */
[----:B------:R-:W-:Y:S01]  /*0d70*/  SHF.R.U32.HI R5, RZ, R12, R5 ;  /* 0x0000000cff057219 */ /* 0x000fe20000011605 */
[----:B------:R-:W-:Y:S01]  /*0d80*/  IMAD.MOV.U32 R4, RZ, RZ, R24 ;  /* 0x000000ffff047224 */ /* 0x000fe200078e0018 */
[----:B------:R-:W-:Y:S01]  /*0d90*/  LOP3.LUT R10, RZ, R0, RZ, 0x33, !PT ;  /* 0x00000000ff0a7212 */ /* 0x000fe200078e33ff */
[----:B------:R-:W3:Y:S01]  /*0da0*/  LDC R27, c[0x0][0x610] ;  /* 0x00018400ff1b7b82 */ /* 0x000ee20000000800 */
[----:B------:R-:W-:Y:S05]  /*0db0*/  @!P0 BRA `(.L_x_11) ;  /* 0x0000000000288947 */ /* 0x000fea0003800000 */
[----:B------:R-:W4:Y:S02]  /*0dc0*/  LDC R9, c[0x0][0x64c] ;  /* 0x00019300ff097b82 */ /* 0x000f240000000800 */
[----:B----4-:R-:W-:-:S05]  /*0dd0*/  IADD3 R9, P0, R24, R9, RZ ;  /* 0x0000000918097210 */ /* 0x010fca0007f1e0ff */
        /* <DEDUP_REMOVED lines=8> */
.L_x_11:
[----:B-1----:R-:W-:Y:S01]  /*0e60*/  SHF.R.U64 R4, R4, R14, R5 ;  /* 0x0000000e04047219 */ /* 0x002fe20000001205 */
[----:B0-----:R-:W-:Y:S01]  /*0e70*/  VIADD R6, R15, 0xffffffff ;  /* 0xffffffff0f067836 */ /* 0x001fe20000000000 */
[----:B------:R-:W-:Y:S02]  /*0e80*/  SHF.L.U32 R0, R25, R12, RZ ;  /* 0x0000000c19007219 */ /* 0x000fe400000006ff */
[----:B------:R-:W-:Y:S01]  /*0e90*/  LOP3.LUT R5, R29, R10, RZ, 0xc0, !PT ;  /* 0x0000000a1d057212 */ /* 0x000fe200078ec0ff */
[----:B------:R-:W-:Y:S01]  /*0ea0*/  IMAD.MOV R7, RZ, RZ, -R4 ;  /* 0x000000ffff077224 */ /* 0x000fe200078e0a04 */
[----:B------:R-:W-:Y:S02]  /*0eb0*/  SEL R3, R3, R28, !P1 ;  /* 0x0000001c03037207 */ /* 0x000fe40004800000 */
[----:B------:R-:W-:Y:S01]  /*0ec0*/  LOP3.LUT R6, R13, R6, RZ, 0xc0, !PT ;  /* 0x000000060d067212 */ /* 0x000fe200078ec0ff */
[----:B------:R-:W-:Y:S02]  /*0ed0*/  IMAD R4, R0, R4, R5 ;  /* 0x0000000400047224 */ /* 0x000fe400078e0205 */
[----:B--2---:R-:W-:-:S02]  /*0ee0*/  IMAD R0, R7, R26, R24 ;  /* 0x0000001a07007224 */ /* 0x004fc400078e0218 */
[----:B---3--:R-:W-:Y:S02]  /*0ef0*/  IMAD R3, R4, R27, R3 ;  /* 0x0000001b04037224 */ /* 0x008fe400078e0203 */
[----:B------:R-:W-:Y:S02]  /*0f00*/  IMAD R60, R0, R15, R6 ;  /* 0x0000000f003c7224 */ /* 0x000fe400078e0206 */
[----:B------:R-:W-:-:S03]  /*0f10*/  IMAD.MOV.U32 R4, RZ, RZ, 0x1 ;  /* 0x00000001ff047424 */ /* 0x000fc600078e00ff */
[----:B------:R-:W-:Y:S02]  /*0f20*/  SEL R61, R60, R3, !P1 ;  /* 0x000000033c3d7207 */ /* 0x000fe40004800000 */
[----:B------:R-:W-:Y:S02]  /*0f30*/  PRMT R0, R4, 0x7610, R0 ;  /* 0x0000761004007816 */ /* 0x000fe40000000000 */
[----:B------:R-:W-:-:S07]  /*0f40*/  SEL R60, R3, R60, !P1 ;  /* 0x0000003c033c7207 */ /* 0x000fce0004800000 */
.L_x_9:
[----:B------:R-:W-:-:S08]  /*0f50*/  NOP ;  /* 0x0000000000007918 */ /* 0x000fd00000000000 */
[----:B------:R-:W0:Y:S02]  /*0f60*/  USETMAXREG.TRY_ALLOC.CTAPOOL UP0, 0xe8 ;  /* 0x000000e8000079c8 */ /* 0x000e240008000600 */
[----:B0-----:R-:W-:-:S13]  /*0f70*/  PLOP3.LUT P0, PT, PT, PT, UP0, 0x80, 0x0 ;  /* 0x000000000000781c */ /* 0x001fda0003f0f008 */
[----:B------:R-:W-:Y:S05]  /*0f80*/  @!P0 BRA `(.L_x_9) ;  /* 0xfffffffc00f08947 */ /* 0x000fea000383ffff */
[----:B------:R-:W-:Y:S01]  /*0f90*/  ULDC.64 UR4, c[0x0][0x598] ;  /* 0x0001660000047ab9 */ /* 0x000fe20000000a00 */
[----:B------:R-:W-:Y:S01]  /*0fa0*/  ULDC.64 UR36, c[0x0][0x208] ;  /* 0x0000820000247ab9 */ /* 0x000fe20000000a00 */
[----:B------:R-:W-:-:S04]  /*0fb0*/  ISETP.NE.U32.AND P0, PT, RZ, UR4, PT ;  /* 0x00000004ff007c0c */ /* 0x000fc8000bf05070 */
[----:B------:R-:W-:-:S13]  /*0fc0*/  ISETP.NE.AND.EX P0, PT, RZ, UR5, PT, P0 ;  /* 0x00000005ff007c0c */ /* 0x000fda000bf05300 */
[----:B------:R-:W-:Y:S05]  /*0fd0*/  @!P0 BRA `(.L_x_12) ;  /* 0x00000000001c8947 */ /* 0x000fea0003800000 */
[----:B------:R-:W0:Y:S02]  /*0fe0*/  LDC.64 R4, c[0x0][0x598] ;  /* 0x00016600ff047b82 */ /* 0x000e240000000a00 */
[----:B0-----:R-:W2:Y:S02]  /*0ff0*/  LDG.E.64 R4, desc[UR36][R4.64] ;  /* 0x0000002404047981 */ /* 0x001ea4000c1e1b00 */
[----:B--2---:R-:W-:-:S04]  /*1000*/  ISETP.NE.U32.AND P0, PT, R4, RZ, PT ;  /* 0x000000ff0400720c */ /* 0x004fc80003f05070 */
[----:B------:R-:W-:-:S13]  /*1010*/  ISETP.NE.AND.EX P0, PT, R5, RZ, PT, P0 ;  /* 0x000000ff0500720c */ /* 0x000fda0003f05300 */
[----:B------:R-:W-:Y:S05]  /*1020*/  @!P0 BRA `(.L_x_12) ;  /* 0x0000000000088947 */ /* 0x000fea0003800000 */
[----:B------:R0:W5:Y:S01]  /*1030*/  LD.E R56, desc[UR36][R4.64] ;  /* 0x0000002404387980 */ /* 0x000162000c101900 */
[----:B------:R-:W-:Y:S05]  /*1040*/  BRA `(.L_x_13) ;  /* 0x0000000000247947 */ /* 0x000fea0003800000 */
.L_x_12:
[----:B------:R-:W-:Y:S02]  /*1050*/  ULDC.64 UR4, c[0x0][0x588] ;  /* 0x0001620000047ab9 */ /* 0x000fe40000000a00 */
[----:B------:R-:W-:-:S04]  /*1060*/  ISETP.NE.U32.AND P0, PT, RZ, UR4, PT ;  /* 0x00000004ff007c0c */ /* 0x000fc8000bf05070 */
[----:B------:R-:W-:-:S13]  /*1070*/  ISETP.NE.AND.EX P0, PT, RZ, UR5, PT, P0 ;  /* 0x00000005ff007c0c */ /* 0x000fda000bf05300 */
[----:B------:R-:W-:Y:S05]  /*1080*/  @!P0 BRA `(.L_x_14) ;  /* 0x00000000000c8947 */ /* 0x000fea0003800000 */
[----:B------:R-:W0:Y:S02]  /*1090*/  LDC.64 R56, c[0x0][0x588] ;  /* 0x00016200ff387b82 */ /* 0x000e240000000a00 */
[----:B0-----:R1:W5:Y:S01]  /*10a0*/  LDG.E R56, desc[UR36][R56.64] ;  /* 0x0000002438387981 */ /* 0x001362000c1e1900 */
[----:B------:R-:W-:Y:S05]  /*10b0*/  BRA `(.L_x_13) ;  /* 0x0000000000087947 */ /* 0x000fea0003800000 */
.L_x_14:
[----:B------:R-:W-:Y:S02]  /*10c0*/  ULDC UR4, c[0x0][0x580] ;  /* 0x0001600000047ab9 */ /* 0x000fe40000000800 */
[----:B------:R-:W-:-:S07]  /*10d0*/  IMAD.U32 R56, RZ, RZ, UR4 ;  /* 0x00000004ff387e24 */ /* 0x000fce000f8e00ff */
.L_x_13:
[----:B------:R-:W-:Y:S02]  /*10e0*/  ULDC.64 UR4, c[0x0][0x5a0] ;  /* 0x0001680000047ab9 */ /* 0x000fe40000000a00 */
[----:B------:R-:W-:-:S04]  /*10f0*/  ISETP.NE.U32.AND P0, PT, RZ, UR4, PT ;  /* 0x00000004ff007c0c */ /* 0x000fc8000bf05070 */
[----:B------:R-:W-:-:S13]  /*1100*/  ISETP.NE.AND.EX P0, PT, RZ, UR5, PT, P0 ;  /* 0x00000005ff007c0c */ /* 0x000fda000bf05300 */
[----:B------:R-:W-:Y:S05]  /*1110*/  @!P0 BRA `(.L_x_15) ;  /* 0x00000000001c8947 */ /* 0x000fea0003800000 */
[----:B0-----:R-:W0:Y:S02]  /*1120*/  LDC.64 R4, c[0x0][0x5a0] ;  /* 0x00016800ff047b82 */ /* 0x001e240000000a00 */
[----:B0-----:R-:W2:Y:S02]  /*1130*/  LDG.E.64 R4, desc[UR36][R4.64] ;  /* 0x0000002404047981 */ /* 0x001ea4000c1e1b00 */
[----:B--2---:R-:W-:-:S04]  /*1140*/  ISETP.NE.U32.AND P0, PT, R4, RZ, PT ;  /* 0x000000ff0400720c */ /* 0x004fc80003f05070 */
[----:B------:R-:W-:-:S13]  /*1150*/  ISETP.NE.AND.EX P0, PT, R5, RZ, PT, P0 ;  /* 0x000000ff0500720c */ /* 0x000fda0003f05300 */
[----:B------:R-:W-:Y:S05]  /*1160*/  @!P0 BRA `(.L_x_15) ;  /* 0x0000000000088947 */ /* 0x000fea0003800000 */
[----:B-1----:R0:W5:Y:S01]  /*1170*/  LD.E R57, desc[UR36][R4.64] ;  /* 0x0000002404397980 */ /* 0x002162000c101900 */
[----:B------:R-:W-:Y:S05]  /*1180*/  BRA `(.L_x_16) ;  /* 0x0000000000247947 */ /* 0x000fea0003800000 */
.L_x_15:
[----:B------:R-:W-:Y:S02]  /*1190*/  ULDC.64 UR4, c[0x0][0x590] ;  /* 0x0001640000047ab9 */ /* 0x000fe40000000a00 */
[----:B------:R-:W-:-:S04]  /*11a0*/  ISETP.NE.U32.AND P0, PT, RZ, UR4, PT ;  /* 0x00000004ff007c0c */ /* 0x000fc8000bf05070 */
[----:B------:R-:W-:-:S13]  /*11b0*/  ISETP.NE.AND.EX P0, PT, RZ, UR5, PT, P0 ;  /* 0x00000005ff007c0c */ /* 0x000fda000bf05300 */
[----:B------:R-:W-:Y:S05]  /*11c0*/  @!P0 BRA `(.L_x_17) ;  /* 0x00000000000c8947 */ /* 0x000fea0003800000 */
[----:B0-----:R-:W1:Y:S02]  /*11d0*/  LDC.64 R4, c[0x0][0x590] ;  /* 0x00016400ff047b82 */ /* 0x001e640000000a00 */
[----:B-1----:R1:W5:Y:S01]  /*11e0*/  LDG.E R57, desc[UR36][R4.64] ;  /* 0x0000002404397981 */ /* 0x002362000c1e1900 */
[----:B------:R-:W-:Y:S05]  /*11f0*/  BRA `(.L_x_16) ;  /* 0x0000000000087947 */ /* 0x000fea0003800000 */
.L_x_17:
[----:B------:R-:W-:Y:S02]  /*1200*/  ULDC UR4, c[0x0][0x584] ;  /* 0x0001610000047ab9 */ /* 0x000fe40000000800 */
[----:B-1----:R-:W-:-:S07]  /*1210*/  IMAD.U32 R57, RZ, RZ, UR4 ;  /* 0x00000004ff397e24 */ /* 0x002fce000f8e00ff */
.L_x_16:
[----:B------:R-:W-:-:S13]  /*1220*/  LOP3.LUT P0, RZ, R0, 0xff, RZ, 0xc0, !PT ;  /* 0x000000ff00ff7812 */ /* 0x000fda000780c0ff */
[----:B------:R-:W-:Y:S05]  /*1230*/  @!P0 EXIT ;  /* 0x000000000000894d */ /* 0x000fea0003800000 */
[----:B------:R-:W-:Y:S01]  /*1240*/  ULDC UR4, c[0x0][0x28c] ;  /* 0x0000a30000047ab9 */ /* 0x000fe20000000800 */
[----:B------:R-:W-:Y:S01]  /*1250*/  LOP3.LUT R58, R19, 0x1, RZ, 0xfc, !PT ;  /* 0x00000001133a7812 */ /* 0x000fe200078efcff */
[----:B------:R-:W-:Y:S01]  /*1260*/  UIADD3 UR4, UR4, 0x1f, URZ ;  /* 0x0000001f04047890 */ /* 0x000fe2000fffe03f */
[----:B------:R-:W-:Y:S01]  /*1270*/  UMOV UR38, URZ ;  /* 0x0000003f00267c82 */ /* 0x000fe20008000000 */
[----:B------:R-:W-:Y:S02]  /*1280*/  UMOV UR39, URZ ;  /* 0x0000003f00277c82 */ /* 0x000fe40008000000 */
[----:B------:R-:W-:-:S04]  /*1290*/  USHF.R.S32.HI UR5, URZ, 0x1f, UR4 ;  /* 0x0000001f3f057899 */ /* 0x000fc80008011404 */
[----:B------:R-:W-:-:S04]  /*12a0*/  ULEA.HI UR5, UR5, UR4, URZ, 0x5 ;  /* 0x0000000405057291 */ /* 0x000fc8000f8f283f */
[----:B------:R-:W-:-:S12]  /*12b0*/  USHF.R.S32.HI UR40, URZ, 0x5, UR5 ;  /* 0x000000053f287899 */ /* 0x000fd80008011405 */
.L_x_101:
[----:B------:R-:W-:Y:S01]  /*12c0*/  LOP3.LUT R0, R18, 0x80, RZ, 0xc0, !PT ;  /* 0x0000008012007812 */ /* 0x000fe200078ec0ff */
[----:B------:R-:W2:Y:S01]  /*12d0*/  S2UR UR7, SR_CgaCtaId ;  /* 0x00000000000779c3 */ /* 0x000ea20000008800 */
[----:B------:R-:W-:Y:S02]  /*12e0*/  UMOV UR6, 0x400 ;  /* 0x0000040000067882 */ /* 0x000fe40000000000 */
[----:B------:R-:W-:-:S06]  /*12f0*/  SHF.R.U32.HI R0, RZ, 0x7, R0 ;  /* 0x00000007ff007819 */ /* 0x000fcc0000011600 */
[----:B---3--:R-:W3:Y:S01]  /*1300*/  SHFL.IDX PT, R0, R0, RZ, 0x1f ;  /* 0x00001fff00007589 */ /* 0x008ee200000e0000 */
[----:B--2---:R-:W-:Y:S01]  /*1310*/  ULEA UR6, UR7, UR6, 0x18 ;  /* 0x0000000607067291 */ /* 0x004fe2000f8ec03f */
[----:B---3--:R-:W-:-:S13]  /*1320*/  R2UR UR4, R0 ;  /* 0x00000000000472ca */ /* 0x008fda00000e0000 */
[----:B------:R-:W-:-:S04]  /*1330*/  ULEA.HI UR5, UR4, UR4, URZ, 0x1 ;  /* 0x0000000404057291 */ /* 0x000fc8000f8f083f */
[----:B------:R-:W-:-:S04]  /*1340*/  ULOP3.LUT UR5, UR5, 0x7fffe, URZ, 0xc0, !UPT ;  /* 0x0007fffe05057892 */ /* 0x000fc8000f8ec03f */
[----:B------:R-:W-:-:S03]  /*1350*/  UIADD3 UR5, UR4, -UR5, URZ ;  /* 0x8000000504057290 */ /* 0x000fc6000fffe03f */
[----:B------:R-:W-:Y:S01]  /*1360*/  ULDC UR4, c[0x0][0x28c] ;  /* 0x0000a30000047ab9 */ /* 0x000fe20000000800 */
[----:B------:R-:W-:Y:S01]  /*1370*/  ULEA UR5, UR5, UR6, 0xd ;  /* 0x0000000605057291 */ /* 0x000fe2000f8e683f */
[----:B------:R-:W-:-:S03]  /*1380*/  ISETP.LT.AND P0, PT, RZ, UR4, PT ;  /* 0x00000004ff007c0c */ /* 0x000fc6000bf01270 */
[----:B------:R-:W-:-:S04]  /*1390*/  UIADD3 UR5, UR5, 0x180, URZ ;  /* 0x0000018005057890 */ /* 0x000fc8000fffe03f */
[----:B------:R-:W-:-:S04]  /*13a0*/  USHF.R.U32.HI UR5, URZ, 0x4, UR5 ;  /* 0x000000043f057899 */ /* 0x000fc80008011605 */
[----:B------:R-:W-:Y:S02]  /*13b0*/  ULOP3.LUT UR41, UR5, 0x3fff, URZ, 0xc0, !UPT ;  /* 0x00003fff05297892 */ /* 0x000fe4000f8ec03f */
[----:B01--4-:R-:W-:Y:S10]  /*13c0*/  @P0 BRA `(.L_x_18) ;  /* 0x0000000000400947 */ /* 0x013ff40003800000 */
[----:B------:R-:W-:Y:S01]  /*13d0*/  MOV R0, 0x0 ;  /* 0x0000000000007802 */ /* 0x000fe20000000f00 */
[----:B------:R-:W-:Y:S01]  /*13e0*/  ULDC.64 UR4, c[0x4][0x68] ;  /* 0x01001a0000047ab9 */ /* 0x000fe20000000a00 */
[----:B------:R-:W-:Y:S01]  /*13f0*/  ULDC.64 UR6, c[0x4][0x8] ;  /* 0x0100020000067ab9 */ /* 0x000fe20000000a00 */
[----:B01----:R-:W-:Y:S01]  /*1400*/  IMAD.U32 R4, RZ, RZ, UR4 ;  /* 0x00000004ff047e24 */ /* 0x003fe2000f8e00ff */
[----:B------:R0:W1:Y:S01]  /*1410*/  LDC.64 R14, c[0x4][R0] ;  /* 0x01000000000e7b82 */ /* 0x0000620000000a00 */
[----:B------:R-:W-:Y:S01]  /*1420*/  IMAD.U32 R5, RZ, RZ, UR5 ;  /* 0x00000005ff057e24 */ /* 0x000fe2000f8e00ff */
[----:B------:R-:W-:Y:S01]  /*1430*/  ULDC.64 UR4, c[0x4][0x70] ;  /* 0x01001c0000047ab9 */ /* 0x000fe20000000a00 */
[----:B------:R-:W-:Y:S02]  /*1440*/  IMAD.U32 R10, RZ, RZ, UR6 ;  /* 0x00000006ff0a7e24 */ /* 0x000fe4000f8e00ff */
[----:B------:R-:W-:Y:S02]  /*1450*/  IMAD.U32 R6, RZ, RZ, UR4 ;  /* 0x00000004ff067e24 */ /* 0x000fe4000f8e00ff */
[----:B------:R-:W-:-:S02]  /*1460*/  IMAD.U32 R7, RZ, RZ, UR5 ;  /* 0x00000005ff077e24 */ /* 0x000fc4000f8e00ff */
[----:B------:R-:W-:Y:S02]  /*1470*/  IMAD.U32 R11, RZ, RZ, UR7 ;  /* 0x00000007ff0b7e24 */ /* 0x000fe4000f8e00ff */
[----:B------:R-:W-:Y:S02]  /*1480*/  IMAD.MOV.U32 R8, RZ, RZ, 0x1e1 ;  /* 0x000001e1ff087424 */ /* 0x000fe400078e00ff */
[----:B------:R-:W-:Y:S02]  /*1490*/  IMAD.MOV.U32 R12, RZ, RZ, 0x1 ;  /* 0x00000001ff0c7424 */ /* 0x000fe400078e00ff */
[----:B0-----:R-:W-:-:S07]  /*14a0*/  IMAD.MOV.U32 R13, RZ, RZ, RZ ;  /* 0x000000ffff0d7224 */ /* 0x001fce00078e00ff */
[----:B------:R-:W-:-:S07]  /*14b0*/  LEPC R20, `(.L_x_18) ;  /* 0x000000001014794e */ /* 0x000fce0000000000 */
[----:B-1---5:R-:W-:Y:S05]  /*14c0*/  CALL.ABS.NOINC R14 ;  /* 0x000000000e007343 */ /* 0x022fea0003c00000 */
.L_x_18:
[----:B------:R-:W-:-:S13]  /*14d0*/  ISETP.NE.AND P0, PT, R58, 0x3, PT ;  /* 0x000000033a00780c */ /* 0x000fda0003f05270 */
[----:B------:R-:W-:Y:S05]  /*14e0*/  @!P0 BRA `(.L_x_19) ;  /* 0x0000000000048947 */ /* 0x000fea0003800000 */
[----:B------:R-:W-:Y:S01]  /*14f0*/  BPT.TRAP 0x1 ;  /* 0x000000040000795c */ /* 0x000fe20000300000 */
.L_x_19:
[----:B------:R-:W2:Y:S01]  /*1500*/  S2UR UR5, SR_CgaCtaId ;  /* 0x00000000000579c3 */ /* 0x000ea20000008800 */
[----:B------:R-:W-:Y:S01]  /*1510*/  UMOV UR4, 0x400 ;  /* 0x0000040000047882 */ /* 0x000fe20000000000 */
[----:B------:R-:W-:Y:S02]  /*1520*/  IMAD.U32 R0, RZ, RZ, UR38 ;  /* 0x00000026ff007e24 */ /* 0x000fe4000f8e00ff */
[----:B------:R-:W-:-:S03]  /*1530*/  IMAD.U32 R3, RZ, RZ, UR39 ;  /* 0x00000027ff037e24 */ /* 0x000fc6000f8e00ff */
[----:B------:R-:W-:Y:S01]  /*1540*/  SHF.L.U32 R0, R0, 0x1f, RZ ;  /* 0x0000001f00007819 */ /* 0x000fe200000006ff */
[----:B--2---:R-:W-:-:S06]  /*1550*/  ULEA UR4, UR5, UR4, 0x18 ;  /* 0x0000000405047291 */ /* 0x004fcc000f8ec03f */
[----:B------:R-:W-:-:S04]  /*1560*/  IMAD.U32 R6, RZ, RZ, UR4 ;  /* 0x00000004ff067e24 */ /* 0x000fc8000f8e00ff */
[----:B------:R-:W-:-:S04]  /*1570*/  IMAD R3, R3, 0x8, R6 ;  /* 0x0000000803037824 */ /* 0x000fc800078e0206 */
[----:B------:R2:W3:Y:S01]  /*1580*/  SYNCS.PHASECHK.TRANS64.TRYWAIT P1, [R3+URZ], R0 ;  /* 0x00000000030075a7 */ /* 0x0004e2000802017f */
[----:B------:R-:W-:Y:S05]  /*1590*/  @!P0 BRA `(.L_x_20) ;  /* 0x0000000000048947 */ /* 0x000fea0003800000 */
[----:B------:R-:W-:Y:S01]  /*15a0*/  BPT.TRAP 0x1 ;  /* 0x000000040000795c */ /* 0x000fe20000300000 */
.L_x_20:
[----:B---3--:R-:W-:Y:S05]  /*15b0*/  @P1 BRA `(.L_x_21) ;  /* 0x0000000000081947 */ /* 0x008fea0003800000 */
[----:B------:R-:W3:Y:S02]  /*15c0*/  SYNCS.PHASECHK.TRANS64.TRYWAIT P1, [R3+URZ], R0 ;  /* 0x00000000030075a7 */ /* 0x000ee4000802017f */
[----:B---3--:R-:W-:Y:S05]  /*15d0*/  @!P1 BRA `(.L_x_22) ;  /* 0x0000004400ac9947 */ /* 0x008fea0003800000 */
.L_x_21:
[----:B------:R-:W-:-:S04]  /*15e0*/  UISETP.LT.AND UP0, UPT, UR40, 0x1, UPT ;  /* 0x000000012800788c */ /* 0x000fc8000bf01270 */
[----:B------:R-:W-:-:S06]  /*15f0*/  USEL UR4, UR40, 0x1, UP0 ;  /* 0x0000000128047887 */ /* 0x000fcc0008000000 */
[----:B--23--:R-:W-:Y:S01]  /*1600*/  IMAD.U32 R0, RZ, RZ, UR4 ;  /* 0x00000004ff007e24 */ /* 0x00cfe2000f8e00ff */
[----:B------:R-:W-:Y:S05]  /*1610*/  WARPSYNC.ALL ;  /* 0x0000000000007948 */ /* 0x000fea0003800000 */
[----:B------:R-:W-:-:S04]  /*1620*/  IADD3 R0, -R0, UR40, RZ ;  /* 0x0000002800007c10 */ /* 0x000fc8000fffe1ff */
[----:B------:R-:W-:Y:S02]  /*1630*/  ISETP.GE.AND P1, PT, R0, 0x1, PT ;  /* 0x000000010000780c */ /* 0x000fe40003f26270 */
[----:B------:R-:W-:Y:S01]  /*1640*/  R2UR UR4, R6 ;  /* 0x00000000060472ca */ /* 0x000fe200000e0000 */
[----:B------:R-:W-:Y:S01]  /*1650*/  WARPGROUP.ARRIVE ;  /* 0x00000000000079c5 */ /* 0x000fe20000000000 */
[----:B------:R-:W-:Y:S01]  /*1660*/  UMOV UR9, 0x40000040 ;  /* 0x4000004000097882 */ /* 0x000fe20000000000 */
[----:B------:R-:W-:-:S10]  /*1670*/  UMOV UR11, 0x40000040 ;  /* 0x40000040000b7882 */ /* 0x000fd40000000000 */
[----:B------:R-:W-:-:S04]  /*1680*/  UIADD3 UR4, UR4, 0x24180, URZ ;  /* 0x0002418004047890 */ /* 0x000fc8000fffe03f */
[----:B------:R-:W-:-:S04]  /*1690*/  USHF.R.U32.HI UR4, URZ, 0x4, UR4 ;  /* 0x000000043f047899 */ /* 0x000fc80008011604 */
[----:B------:R-:W-:Y:S02]  /*16a0*/  ULOP3.LUT UR5, UR4, 0x3fff, URZ, 0xc0, !UPT ;  /* 0x00003fff04057892 */ /* 0x000fe4000f8ec03f */
[----:B------:R-:W-:Y:S02]  /*16b0*/  ULOP3.LUT UR4, UR41, 0x10000, URZ, 0xfc, !UPT ;  /* 0x0001000029047892 */ /* 0x000fe4000f8efc3f */
[----:B------:R-:W-:Y:S02]  /*16c0*/  ULOP3.LUT UR5, UR5, 0x10000, URZ, 0xfc, !UPT ;  /* 0x0001000005057892 */ /* 0x000fe4000f8efc3f */
[----:B------:R-:W-:Y:S02]  /*16d0*/  ULEA UR6, UR39, UR4, 0xa ;  /* 0x0000000427067291 */ /* 0x000fe4000f8e503f */
[----:B------:R-:W-:-:S05]  /*16e0*/  ULEA UR7, UR39, UR5, 0x9 ;  /* 0x0000000527077291 */ /* 0x000fca000f8e483f */
[----:B------:R-:W-:Y:S02]  /*16f0*/  UMOV UR8, UR6 ;  /* 0x0000000600087c82 */ /* 0x000fe40008000000 */
[----:B------:R-:W-:Y:S02]  /*1700*/  UMOV UR10, UR7 ;  /* 0x00000007000a7c82 */ /* 0x000fe40008000000 */
[----:B------:R-:W-:Y:S01]  /*1710*/  HGMMA.64x64x8.F32.TF32 R24, gdesc[UR8], RZ, !UPT, gsb0 ;  /* 0x04e00000081879f0 */ /* 0x000fe2000c0028ff */
[----:B------:R-:W-:Y:S02]  /*1720*/  UIADD3 UR8, UR6, 0x2, URZ ;  /* 0x0000000206087890 */ /* 0x000fe4000fffe03f */
[----:B------:R-:W-:Y:S01]  /*1730*/  UIADD3 UR10, UR7, 0x2, URZ ;  /* 0x00000002070a7890 */ /* 0x000fe2000fffe03f */
[----:B------:R-:W-:Y:S01]  /*1740*/  UMOV UR9, 0x40000040 ;  /* 0x4000004000097882 */ /* 0x000fe20000000000 */
[----:B------:R-:W-:Y:S01]  /*1750*/  UMOV UR11, 0x40000040 ;  /* 0x40000040000b7882 */ /* 0x000fe20000000000 */
[----:B------:R-:W-:-:S02]  /*1760*/  WARPGROUP.DEPBAR.LE gsb0, 0x0 ;  /* 0x00008000000079c5 */ /* 0x000fc40000010000 */
[----:B------:R-:W-:-:S06]  /*1770*/  WARPGROUP.ARRIVE ;  /* 0x00000000000079c5 */ /* 0x000fcc0000000000 */
[----:B------:R-:W-:Y:S01]  /*1780*/  HGMMA.64x64x8.F32.TF32 R24, gdesc[UR8], R24, gsb0 ;  /* 0x04e00000081879f0 */ /* 0x000fe20008002818 */
[----:B------:R-:W-:Y:S02]  /*1790*/  UIADD3 UR8, UR6, 0x4, URZ ;  /* 0x0000000406087890 */ /* 0x000fe4000fffe03f */
[----:B------:R-:W-:Y:S01]  /*17a0*/  UIADD3 UR10, UR7, 0x4, URZ ;  /* 0x00000004070a7890 */ /* 0x000fe2000fffe03f */
[----:B------:R-:W-:Y:S01]  /*17b0*/  UMOV UR9, 0x40000040 ;  /* 0x4000004000097882 */ /* 0x000fe20000000000 */
[----:B------:R-:W-:Y:S01]  /*17c0*/  UMOV UR11, 0x40000040 ;  /* 0x40000040000b7882 */ /* 0x000fe20000000000 */
[----:B------:R-:W-:Y:S02]  /*17d0*/  WARPGROUP.DEPBAR.LE gsb0, 0x0 ;  /* 0x00008000000079c5 */ /* 0x000fe40000010000 */
        /* <DEDUP_REMOVED lines=8> */
[----:B------:R-:W-:Y:S03]  /*1860*/  HGMMA.64x64x8.F32.TF32 R24, gdesc[UR8], R24, gsb0 ;  /* 0x04e00000081879f0 */ /* 0x000fe60008002818 */
[----:B------:R-:W-:Y:S02]  /*1870*/  WARPGROUP.DEPBAR.LE gsb0, 0x0 ;  /* 0x00008000000079c5 */ /* 0x000fe40000010000 */
[----:B------:R-:W-:Y:S05]  /*1880*/  @!P1 BRA `(.L_x_23) ;  /* 0x0000000400249947 */ /* 0x000fea0003800000 */
[----:B------:R-:W-:Y:S02]  /*1890*/  UIADD3 UR6, UR39, 0x1, URZ ;  /* 0x0000000127067890 */ /* 0x000fe4000fffe03f */
[----:B------:R-:W-:Y:S02]  /*18a0*/  IMAD.U32 R3, RZ, RZ, UR39 ;  /* 0x00000027ff037e24 */ /* 0x000fe4000f8e00ff */
[----:B------:R-:W-:-:S04]  /*18b0*/  UISETP.NE.AND UP0, UPT, UR6, 0x9, UPT ;  /* 0x000000090600788c */ /* 0x000fc8000bf05270 */
[----:B------:R-:W-:Y:S02]  /*18c0*/  USEL UR7, URZ, 0x1, UP0 ;  /* 0x000000013f077887 */ /* 0x000fe40008000000 */
[----:B------:R-:W-:Y:S02]  /*18d0*/  USEL UR6, UR6, URZ, UP0 ;  /* 0x0000003f06067287 */ /* 0x000fe40008000000 */
[----:B------:R-:W-:-:S06]  /*18e0*/  ULOP3.LUT UR7, UR38, UR7, URZ, 0x3c, !UPT ;  /* 0x0000000726077292 */ /* 0x000fcc000f8e3c3f */
[----:B------:R-:W-:-:S07]  /*18f0*/  IMAD.U32 R7, RZ, RZ, UR7 ;  /* 0x00000007ff077e24 */ /* 0x000fce000f8e00ff */
.L_x_30:
[----:B------:R-:W-:Y:S05]  /*1900*/  @!P0 BRA `(.L_x_24) ;  /* 0x0000000000048947 */ /* 0x000fea0003800000 */
[----:B------:R-:W-:Y:S01]  /*1910*/  BPT.TRAP 0x1 ;  /* 0x000000040000795c */ /* 0x000fe20000300000 */
.L_x_24:
[----:B------:R-:W2:Y:S01]  /*1920*/  S2UR UR8, SR_CgaCtaId ;  /* 0x00000000000879c3 */ /* 0x000ea20000008800 */
[----:B------:R-:W-:Y:S01]  /*1930*/  UMOV UR7, 0x400 ;  /* 0x0000040000077882 */ /* 0x000fe20000000000 */
[----:B01----:R-:W-:Y:S01]  /*1940*/  IMAD.U32 R5, RZ, RZ, UR6 ;  /* 0x00000006ff057e24 */ /* 0x003fe2000f8e00ff */
[----:B------:R-:W-:Y:S01]  /*1950*/  SHF.L.U32 R4, R7, 0x1f, RZ ;  /* 0x0000001f07047819 */ /* 0x000fe200000006ff */
[----:B--2---:R-:W-:-:S06]  /*1960*/  ULEA UR7, UR8, UR7, 0x18 ;  /* 0x0000000708077291 */ /* 0x004fcc000f8ec03f */
[----:B------:R-:W-:-:S04]  /*1970*/  IMAD.U32 R6, RZ, RZ, UR7 ;  /* 0x00000007ff067e24 */ /* 0x000fc8000f8e00ff */
[----:B------:R-:W-:-:S04]  /*1980*/  IMAD R5, R5, 0x8, R6 ;  /* 0x0000000805057824 */ /* 0x000fc800078e0206 */
[----:B------:R0:W1:Y:S01]  /*1990*/  SYNCS.PHASECHK.TRANS64.TRYWAIT P1, [R5+URZ], R4 ;  /* 0x00000004050075a7 */ /* 0x000062000802017f */
[----:B------:R-:W-:Y:S05]  /*19a0*/  @!P0 BRA `(.L_x_25) ;  /* 0x0000000000048947 */ /* 0x000fea0003800000 */
[----:B------:R-:W-:Y:S01]  /*19b0*/  BPT.TRAP 0x1 ;  /* 0x000000040000795c */ /* 0x000fe20000300000 */
.L_x_25:
[----:B-1----:R-:W-:Y:S05]  /*19c0*/  @P1 BRA `(.L_x_26) ;  /* 0x0000000000081947 */ /* 0x002fea0003800000 */
[----:B------:R-:W1:Y:S02]  /*19d0*/  SYNCS.PHASECHK.TRANS64.TRYWAIT P1, [R5+URZ], R4 ;  /* 0x00000004050075a7 */ /* 0x000e64000802017f */
[----:B-1----:R-:W-:Y:S05]  /*19e0*/  @!P1 BRA `(.L_x_27) ;  /* 0x0000004000bc9947 */ /* 0x002fea0003800000 */
.L_x_26:
[----:B------:R-:W-:Y:S01]  /*19f0*/  ULEA UR7, UR6, UR4, 0xa ;  /* 0x0000000406077291 */ /* 0x000fe2000f8e503f */
[----:B------:R-:W-:Y:S01]  /*1a00*/  WARPGROUP.ARRIVE ;  /* 0x00000000000079c5 */ /* 0x000fe20000000000 */
[----:B------:R-:W-:Y:S01]  /*1a10*/  ULEA UR12, UR6, UR5, 0x9 ;  /* 0x00000005060c7291 */ /* 0x000fe2000f8e483f */
[----:B------:R-:W-:Y:S01]  /*1a20*/  UMOV UR9, 0x40000040 ;  /* 0x4000004000097882 */ /* 0x000fe20000000000 */
[----:B------:R-:W-:-:S03]  /*1a30*/  UMOV UR11, 0x40000040 ;  /* 0x40000040000b7882 */ /* 0x000fc60000000000 */
[----:B------:R-:W-:Y:S02]  /*1a40*/  UMOV UR8, UR7 ;  /* 0x0000000700087c82 */ /* 0x000fe40008000000 */
[----:B------:R-:W-:Y:S02]  /*1a50*/  UMOV UR10, UR12 ;  /* 0x0000000c000a7c82 */ /* 0x000fe40008000000 */
[----:B------:R-:W-:Y:S01]  /*1a60*/  HGMMA.64x64x8.F32.TF32 R24, gdesc[UR8], R24, gsb0 ;  /* 0x04e00000081879f0 */ /* 0x000fe20008002818 */
        /* <DEDUP_REMOVED lines=23> */
[----:B------:R-:W-:Y:S01]  /*1be0*/  BPT.TRAP 0x1 ;  /* 0x000000040000795c */ /* 0x000fe20000300000 */
.L_x_28:
[----:B------:R-:W-:-:S13]  /*1bf0*/  ISETP.NE.AND P1, PT, R23, RZ, PT ;  /* 0x000000ff1700720c */ /* 0x000fda0003f25270 */
[----:B01----:R-:W-:-:S04]  /*1c00*/  @P1 IMAD R4, R3, 0x8, R6 ;  /* 0x0000000803041824 */ /* 0x003fc800078e0206 */
[----:B------:R-:W-:-:S05]  /*1c10*/  @P1 VIADD R5, R4, 0x48 ;  /* 0x0000004804051836 */ /* 0x000fca0000000000 */
[----:B------:R-:W-:-:S04]  /*1c20*/  @P1 PRMT R5, R22, 0x654, R5 ;  /* 0x0000065416051816 */ /* 0x000fc80000000005 */
[----:B------:R0:W-:Y:S01]  /*1c30*/  @P1 SYNCS.ARRIVE.TRANS64.RED.A1T0 RZ, [R5+URZ], RZ ;  /* 0x000000ff05ff19a7 */ /* 0x0001e2000810043f */
[----:B------:R-:W-:-:S13]  /*1c40*/  ISETP.GT.U32.AND P1, PT, R19, 0x1, PT ;  /* 0x000000011300780c */ /* 0x000fda0003f24070 */
[----:B0-----:R-:W-:Y:S05]  /*1c50*/  @P1 BRA `(.L_x_29) ;  /* 0x0000000000041947 */ /* 0x001fea0003800000 */
[----:B------:R-:W-:Y:S01]  /*1c60*/  BPT.TRAP 0x1 ;  /* 0x000000040000795c */ /* 0x000fe20000300000 */
.L_x_29:
[----:B------:R-:W-:Y:S01]  /*1c70*/  UIADD3 UR6, UR6, 0x1, URZ ;  /* 0x0000000106067890 */ /* 0x000fe2000fffe03f */
[C---:B------:R-:W-:Y:S01]  /*1c80*/  ISETP.GT.AND P2, PT, R0.reuse, 0x1, PT ;  /* 0x000000010000780c */ /* 0x040fe20003f44270 */
[----:B------:R-:W-:Y:S02]  /*1c90*/  VIADD R3, R3, 0x1 ;  /* 0x0000000103037836 */ /* 0x000fe40000000000 */
[----:B------:R-:W-:Y:S01]  /*1ca0*/  UISETP.NE.AND UP0, UPT, UR6, 0x9, UPT ;  /* 0x000000090600788c */ /* 0x000fe2000bf05270 */
[----:B------:R-:W-:Y:S02]  /*1cb0*/  VIADD R0, R0, 0xffffffff ;  /* 0xffffffff00007836 */ /* 0x000fe40000000000 */
[C---:B------:R-:W-:Y:S01]  /*1cc0*/  ISETP.NE.AND P1, PT, R3.reuse, 0x9, PT ;  /* 0x000000090300780c */ /* 0x040fe20003f25270 */
[----:B------:R-:W-:Y:S02]  /*1cd0*/  USEL UR7, URZ, 0x1, UP0 ;  /* 0x000000013f077887 */ /* 0x000fe40008000000 */
[----:B------:R-:W-:Y:S01]  /*1ce0*/  USEL UR6, UR6, URZ, UP0 ;  /* 0x0000003f06067287 */ /* 0x000fe20008000000 */
[----:B------:R-:W-:-:S03]  /*1cf0*/  SEL R3, R3, RZ, P1 ;  /* 0x000000ff03037207 */ /* 0x000fc60000800000 */
[----:B------:R-:W-:Y:S01]  /*1d00*/  LOP3.LUT R7, R7, UR7, RZ, 0x3c, !PT ;  /* 0x0000000707077c12 */ /* 0x000fe2000f8e3cff */
[----:B------:R-:W-:Y:S07]  /*1d10*/  @P2 BRA `(.L_x_30) ;  /* 0xfffffff800f82947 */ /* 0x000fee000383ffff */
.L_x_23:
[----:B------:R-:W2:Y:S02]  /*1d20*/  LDC R0, c[0x0][0x28c] ;  /* 0x0000a300ff007b82 */ /* 0x000ea40000000800 */
[----:B--2---:R-:W-:-:S13]  /*1d30*/  ISETP.GE.AND P1, PT, R0, 0x1, PT ;  /* 0x000000010000780c */ /* 0x004fda0003f26270 */
[----:B------:R-:W-:Y:S05]  /*1d40*/  @!P1 BRA `(.L_x_31) ;  /* 0x0000000000509947 */ /* 0x000fea0003800000 */
[----:B------:R-:W-:Y:S05]  /*1d50*/  @!P0 BRA `(.L_x_32) ;  /* 0x0000000000048947 */ /* 0x000fea0003800000 */
[----:B------:R-:W-:Y:S01]  /*1d60*/  BPT.TRAP 0x1 ;  /* 0x000000040000795c */ /* 0x000fe20000300000 */
.L_x_32:
[----:B------:R-:W-:Y:S01]  /*1d70*/  ISETP.NE.AND P0, PT, R23, RZ, PT ;  /* 0x000000ff1700720c */ /* 0x000fe20003f05270 */
[----:B------:R-:W-:Y:S01]  /*1d80*/  BSSY B0, `(.L_x_33) ;  /* 0x000000e000007945 */ /* 0x000fe20003800000 */
[----:B------:R-:W-:-:S11]  /*1d90*/  ISETP.GT.U32.AND P1, PT, R19, 0x1, PT ;  /* 0x000000011300780c */ /* 0x000fd60003f24070 */
[----:B------:R-:W-:Y:S05]  /*1da0*/  @!P0 BRA `(.L_x_34) ;  /* 0x00000000002c8947 */ /* 0x000fea0003800000 */
[----:B------:R-:W-:-:S04]  /*1db0*/  UISETP.LT.AND UP0, UPT, UR40, 0x1, UPT ;  /* 0x000000012800788c */ /* 0x000fc8000bf01270 */
[----:B------:R-:W-:-:S04]  /*1dc0*/  USEL UR6, UR40, 0x1, UP0 ;  /* 0x0000000128067887 */ /* 0x000fc80008000000 */
[----:B------:R-:W-:-:S04]  /*1dd0*/  UIADD3 UR6, UR39, UR40, -UR6 ;  /* 0x0000002827067290 */ /* 0x000fc8000fffe806 */
[----:B------:R-:W-:-:S04]  /*1de0*/  UIMAD.WIDE.U32 UR4, UR6, 0x38e38e39, URZ ;  /* 0x38e38e39060478a5 */ /* 0x000fc8000f8e003f */
[----:B------:R-:W-:-:S04]  /*1df0*/  USHF.R.U32.HI UR4, URZ, 0x1, UR5 ;  /* 0x000000013f047899 */ /* 0x000fc80008011605 */
[----:B------:R-:W-:-:S06]  /*1e00*/  UIMAD UR6, UR4, -0x9, UR6 ;  /* 0xfffffff7040678a4 */ /* 0x000fcc000f8e0206 */
[----:B------:R-:W-:-:S04]  /*1e10*/  IMAD.U32 R3, RZ, RZ, UR6 ;  /* 0x00000006ff037e24 */ /* 0x000fc8000f8e00ff */
[----:B------:R-:W-:-:S04]  /*1e20*/  IMAD R0, R3, 0x8, R6 ;  /* 0x0000000803007824 */ /* 0x000fc800078e0206 */
[----:B------:R-:W-:-:S05]  /*1e30*/  VIADD R3, R0, 0x48 ;  /* 0x0000004800037836 */ /* 0x000fca0000000000 */
[----:B------:R-:W-:-:S04]  /*1e40*/  PRMT R3, R22, 0x654, R3 ;  /* 0x0000065416037816 */ /* 0x000fc80000000003 */
[----:B------:R2:W-:Y:S03]  /*1e50*/  SYNCS.ARRIVE.TRANS64.RED.A1T0 RZ, [R3+URZ], RZ ;  /* 0x000000ff03ff79a7 */ /* 0x0005e6000810043f */
.L_x_34:
[----:B------:R-:W-:Y:S05]  /*1e60*/  BSYNC B0 ;  /* 0x0000000000007941 */ /* 0x000fea0003800000 */
.L_x_33:
[----:B------:R-:W-:Y:S05]  /*1e70*/  @P1 BRA `(.L_x_31) ;  /* 0x0000000000041947 */ /* 0x000fea0003800000 */
[----:B------:R-:W-:Y:S01]  /*1e80*/  BPT.TRAP 0x1 ;  /* 0x000000040000795c */ /* 0x000fe20000300000 */
.L_x_31:
[----:B------:R-:W3:Y:S01]  /*1e90*/  LDC R6, c[0x0][0x288] ;  /* 0x0000a200ff067b82 */ /* 0x000ee20000000800 */
[--C-:B------:R-:W-:Y:S01]  /*1ea0*/  SHF.R.U32.HI R0, RZ, 0x2, R18.reuse ;  /* 0x00000002ff007819 */ /* 0x100fe20000011612 */
[----:B------:R-:W-:Y:S01]  /*1eb0*/  IMAD.SHL.U32 R61, R61, 0x40, RZ ;  /* 0x000000403d3d7824 */ /* 0x000fe200078e00ff */
[----:B01----:R-:W-:Y:S01]  /*1ec0*/  SHF.R.U32.HI R5, RZ, 0x7, R18 ;  /* 0x00000007ff057819 */ /* 0x003fe20000011612 */
[----:B------:R-:W-:Y:S01]  /*1ed0*/  UIADD3 UR39, UR40, UR39, URZ ;  /* 0x0000002728277290 */ /* 0x000fe2000fffe03f */
[----:B--2---:R-:W-:Y:S01]  /*1ee0*/  LOP3.LUT R3, R0, 0x7, RZ, 0xc0, !PT ;  /* 0x0000000700037812 */ /* 0x004fe200078ec0ff */
[----:B------:R-:W-:Y:S01]  /*1ef0*/  ULDC UR7, c[0x0][0x284] ;  /* 0x0000a10000077ab9 */ /* 0x000fe20000000800 */
[----:B------:R-:W-:Y:S01]  /*1f00*/  LOP3.LUT R0, R5, 0x1, RZ, 0xc0, !PT ;  /* 0x0000000105007812 */ /* 0x000fe200078ec0ff */
[----:B------:R-:W-:Y:S01]  /*1f10*/  UISETP.GT.U32.AND UP0, UPT, UR39, 0x8, UPT ;  /* 0x000000082700788c */ /* 0x000fe2000bf04070 */
[C---:B------:R-:W-:Y:S01]  /*1f20*/  LOP3.LUT R4, R18.reuse, 0x60, RZ, 0xc0, !PT ;  /* 0x0000006012047812 */ /* 0x040fe200078ec0ff */
[----:B------:R-:W-:Y:S01]  /*1f30*/  UISETP.GE.U32.AND UP1, UPT, UR40, 0x9, UPT ;  /* 0x000000092800788c */ /* 0x000fe2000bf26070 */
[----:B------:R-:W-:Y:S01]  /*1f40*/  LOP3.LUT R5, R18, 0x3, RZ, 0xc0, !PT ;  /* 0x0000000312057812 */ /* 0x000fe200078ec0ff */
[----:B------:R-:W-:Y:S01]  /*1f50*/  IMAD.SHL.U32 R8, R0, 0x40, RZ ;  /* 0x0000004000087824 */ /* 0x000fe200078e00ff */
[----:B------:R-:W-:Y:S01]  /*1f60*/  SHF.R.U32.HI R4, RZ, 0x1, R4 ;  /* 0x00000001ff047819 */ /* 0x000fe20000011604 */
[----:B------:R-:W-:Y:S01]  /*1f70*/  UISETP.LT.U32.AND UP0, UPT, UR40, 0x9, UP0 ;  /* 0x000000092800788c */ /* 0x000fe20008701070 */
[----:B------:R-:W-:Y:S01]  /*1f80*/  SHF.R.S32.HI R15, RZ, 0x1f, R59 ;  /* 0x0000001fff0f7819 */ /* 0x000fe2000001143b */
[----:B------:R-:W-:Y:S01]  /*1f90*/  ULDC.64 UR8, c[0x0][0x5d0] ;  /* 0x0001740000087ab9 */ /* 0x000fe20000000a00 */
[--C-:B------:R-:W-:Y:S01]  /*1fa0*/  IADD3 R7, RZ, -R4, -R3.reuse ;  /* 0x80000004ff077210 */ /* 0x100fe20007ffe803 */
[----:B------:R-:W-:Y:S01]  /*1fb0*/  UIMAD.WIDE.U32 UR4, UR39, 0x38e38e39, URZ ;  /* 0x38e38e39270478a5 */ /* 0x000fe2000f8e003f */
[----:B------:R-:W-:Y:S01]  /*1fc0*/  LOP3.LUT R3, R8, 0x40, R3, 0xe2, !PT ;  /* 0x0000004008037812 */ /* 0x000fe200078ee203 */
[----:B------:R-:W-:Y:S01]  /*1fd0*/  IMAD.SHL.U32 R8, R18, 0x2, RZ ;  /* 0x0000000212087824 */ /* 0x000fe200078e00ff */
[----:B------:R-:W-:Y:S01]  /*1fe0*/  USEL UR6, URZ, 0x1, !UP0 ;  /* 0x000000013f067887 */ /* 0x000fe2000c000000 */
[C---:B------:R-:W-:Y:S01]  /*1ff0*/  IMAD.WIDE R10, R60.reuse, 0x80, RZ ;  /* 0x000000803c0a7825 */ /* 0x040fe200078e02ff */
[----:B------:R-:W-:Y:S01]  /*2000*/  USHF.R.U32.HI UR4, URZ, 0x1, UR5 ;  /* 0x000000013f047899 */ /* 0x000fe20008011605 */
[----:B---3--:R-:W-:Y:S01]  /*2010*/  ISETP.GE.AND P0, PT, R61, R6, PT ;  /* 0x000000063d00720c */ /* 0x008fe20003f06270 */
[----:B------:R-:W-:Y:S01]  /*2020*/  ULOP3.LUT UR38, UR38, UR6, URZ, 0x3c, !UPT ;  /* 0x0000000626267292 */ /* 0x000fe2000f8e3c3f */
[----:B------:R-:W-:Y:S01]  /*2030*/  IMAD R12, R5, -0x2, R6 ;  /* 0xfffffffe050c7824 */ /* 0x000fe200078e0206 */
[----:B------:R-:W-:Y:S01]  /*2040*/  LOP3.LUT R8, R61, 0x6, R8, 0xf8, !PT ;  /* 0x000000063d087812 */ /* 0x000fe200078ef808 */
[----:B------:R-:W-:Y:S01]  /*2050*/  IMAD.SHL.U32 R5, R60, 0x80, RZ ;  /* 0x000000803c057824 */ /* 0x000fe200078e00ff */
[----:B------:R-:W-:Y:S01]  /*2060*/  LOP3.LUT R73, R10, R3, R4, 0xfe, !PT ;  /* 0x000000030a497212 */ /* 0x000fe200078efe04 */
[----:B------:R-:W-:Y:S01]  /*2070*/  IMAD R6, R15, UR8, RZ ;  /* 0x000000080f067c24 */ /* 0x000fe2000f8e02ff */
[----:B------:R-:W-:Y:S01]  /*2080*/  SHF.R.S32.HI R9, RZ, 0x1f, R8 ;  /* 0x0000001fff097819 */ /* 0x000fe20000011408 */
[----:B------:R-:W-:Y:S01]  /*2090*/  IMAD R0, R0, -0x40, R7 ;  /* 0xffffffc000007824 */ /* 0x000fe200078e0207 */
[----:B------:R-:W-:Y:S01]  /*20a0*/  ISETP.GE.OR P0, PT, R5, UR7, P0 ;  /* 0x0000000705007c0c */ /* 0x000fe20008706670 */
[C---:B------:R-:W-:Y:S01]  /*20b0*/  IMAD R13, R59.reuse, UR9, R6 ;  /* 0x000000093b0d7c24 */ /* 0x040fe2000f8e0206 */
[----:B------:R-:W-:Y:S01]  /*20c0*/  UIMAD UR39, UR4, -0x9, UR39 ;  /* 0xfffffff7042778a4 */ /* 0x000fe2000f8e0227 */
[----:B------:R-:W-:Y:S01]  /*20d0*/  IMAD.WIDE.U32 R6, R59, UR8, R8 ;  /* 0x000000083b067c25 */ /* 0x000fe2000f8e0008 */
[----:B------:R-:W-:Y:S01]  /*20e0*/  @UP1 ULOP3.LUT UR38, UR38, 0x1, UR4, 0x78, !UPT ;  /* 0x0000000126261892 */ /* 0x000fe2000f8e7804 */
[----:B------:R-:W-:-:S02]  /*20f0*/  IADD3 R3, -R5, UR7, R0 ;  /* 0x0000000705037c10 */ /* 0x000fc4000fffe100 */
[----:B------:R-:W-:Y:S02]  /*2100*/  IMAD.IADD R7, R7, 0x1, R13 ;  /* 0x0000000107077824 */ /* 0x000fe400078e020d */
[----:B------:R-:W-:Y:S02]  /*2110*/  IMAD.IADD R4, R12, 0x1, -R61 ;  /* 0x000000010c047824 */ /* 0x000fe400078e0a3d */
[----:B------:R-:W-:Y:S02]  /*2120*/  IMAD.MOV.U32 R0, RZ, RZ, -0x1 ;  /* 0xffffffffff007424 */ /* 0x000fe400078e00ff */
[----:B------:R-:W-:Y:S05]  /*2130*/  @P0 BRA `(.L_x_35) ;  /* 0x0000001c00080947 */ /* 0x000fea0003800000 */
[----:B------:R-:W0:Y:S01]  /*2140*/  LDC.64 R66, c[0x0][0x5c8] ;  /* 0x00017200ff427b82 */ /* 0x000e220000000a00 */
[----:B-----5:R-:W-:Y:S01]  /*2150*/  FSETP.NEU.AND P1, PT, R57, RZ, PT ;  /* 0x000000ff3900720b */ /* 0x020fe20003f2d000 */
[----:B------:R-:W-:Y:S01]  /*2160*/  BSSY B0, `(.L_x_35) ;  /* 0x00001bf000007945 */ /* 0x000fe20003800000 */
[----:B------:R-:W-:-:S04]  /*2170*/  ISETP.GT.AND P0, PT, R4, RZ, PT ;  /* 0x000000ff0400720c */ /* 0x000fc80003f04270 */
[----:B------:R-:W-:Y:S01]  /*2180*/  ISETP.GT.AND P4, PT, R3, RZ, P0 ;  /* 0x000000ff0300720c */ /* 0x000fe20000784270 */
[-C--:B0-----:R-:W-:Y:S02]  /*2190*/  IMAD R12, R11, R66.reuse, RZ ;  /* 0x000000420b0c7224 */ /* 0x081fe400078e02ff */
[----:B------:R-:W-:-:S04]  /*21a0*/  IMAD.WIDE.U32 R60, R73, R66, R6 ;  /* 0x00000042493c7225 */ /* 0x000fc800078e0006 */
[----:B------:R-:W-:-:S04]  /*21b0*/  IMAD R5, R73, R67, R12 ;  /* 0x0000004349057224 */ /* 0x000fc800078e020c */
[----:B------:R-:W-:Y:S01]  /*21c0*/  IMAD.IADD R75, R61, 0x1, R5 ;  /* 0x000000013d4b7824 */ /* 0x000fe200078e0205 */
[----:B------:R-:W-:Y:S06]  /*21d0*/  @!P1 BRA `(.L_x_36) ;  /* 0x0000001000dc9947 */ /* 0x000fec0003800000 */
[----:B------:R-:W0:Y:S01]  /*21e0*/  LDC.64 R68, c[0x0][0x5b8] ;  /* 0x00016e00ff447b82 */ /* 0x000e220000000a00 */
[----:B------:R-:W-:-:S07]  /*21f0*/  ULDC.64 UR4, c[0x0][0x5c0] ;  /* 0x0001700000047ab9 */ /* 0x000fce0000000a00 */
[----:B------:R-:W1:Y:S08]  /*2200*/  LDC.64 R62, c[0x0][0x5b0] ;  /* 0x00016c00ff3e7b82 */ /* 0x000e700000000a00 */
[----:B------:R-:W2:Y:S01]  /*2210*/  LDC.64 R70, c[0x0][0x5a8] ;  /* 0x00016a00ff467b82 */ /* 0x000ea20000000a00 */
[-C--:B0-----:R-:W-:Y:S02]  /*2220*/  IMAD R6, R15, R68.reuse, RZ ;  /* 0x000000440f067224 */ /* 0x081fe400078e02ff */
[----:B------:R-:W-:-:S04]  /*2230*/  IMAD.WIDE.U32 R12, R59, R68, R8 ;  /* 0x000000443b0c7225 */ /* 0x000fc800078e0008 */
[----:B------:R-:W-:Y:S02]  /*2240*/  IMAD R61, R59, R69, R6 ;  /* 0x000000453b3d7224 */ /* 0x000fe400078e0206 */
[-C--:B-1----:R-:W-:Y:S02]  /*2250*/  IMAD R10, R11, R62.reuse, RZ ;  /* 0x0000003e0b0a7224 */ /* 0x082fe400078e02ff */
[----:B------:R-:W-:Y:S02]  /*2260*/  IMAD.IADD R13, R13, 0x1, R61 ;  /* 0x000000010d0d7824 */ /* 0x000fe400078e023d */
[C---:B------:R-:W-:Y:S02]  /*2270*/  IMAD R65, R73.reuse, R63, R10 ;  /* 0x0000003f49417224 */ /* 0x040fe400078e020a */
[----:B------:R-:W-:-:S04]  /*2280*/  IMAD.WIDE.U32 R6, R73, R62, R12 ;  /* 0x0000003e49067225 */ /* 0x000fc800078e000c */
[----:B------:R-:W-:Y:S01]  /*2290*/  IMAD.IADD R5, R7, 0x1, R65 ;  /* 0x0000000107057824 */ /* 0x000fe200078e0241 */
[----:B--2---:R-:W-:-:S04]  /*22a0*/  LEA R14, P1, R6, R70, 0x2 ;  /* 0x00000046060e7211 */ /* 0x004fc800078210ff */
[----:B------:R-:W-:-:S05]  /*22b0*/  LEA.HI.X R15, R6, R71, R5, 0x2, P1 ;  /* 0x00000047060f7211 */ /* 0x000fca00008f1405 */
[----:B------:R-:W2:Y:S01]  /*22c0*/  @P4 LDG.E.LTC128B R64, desc[UR36][R14.64] ;  /* 0x000000240e404981 */ /* 0x000ea2000c1e1920 */
[----:B------:R-:W-:Y:S01]  /*22d0*/  IMAD.WIDE.U32 R6, R73, R62, R8 ;  /* 0x0000003e49067225 */ /* 0x000fe200078e0008 */
[C---:B------:R-:W-:Y:S01]  /*22e0*/  SHF.L.U64.HI R11, R62.reuse, 0x3, R63 ;  /* 0x000000033e0b7819 */ /* 0x040fe2000001023f */
[----:B------:R-:W-:Y:S01]  /*22f0*/  BSSY B1, `(.L_x_37) ;  /* 0x0000016000017945 */ /* 0x000fe20003800000 */
[----:B------:R-:W-:Y:S01]  /*2300*/  ISETP.GT.AND P0, PT, R3, 0x8, P0 ;  /* 0x000000080300780c */ /* 0x000fe20000704270 */
[----:B------:R-:W-:Y:S02]  /*2310*/  IMAD.IADD R7, R65, 0x1, R7 ;  /* 0x0000000141077824 */ /* 0x000fe400078e0207 */
[----:B------:R-:W-:Y:S02]  /*2320*/  IMAD.SHL.U32 R10, R62, 0x8, RZ ;  /* 0x000000083e0a7824 */ /* 0x000fe400078e00ff */
[----:B------:R-:W-:-:S04]  /*2330*/  IMAD.WIDE.U32 R20, R59, R68, R6 ;  /* 0x000000443b147225 */ /* 0x000fc800078e0006 */
[----:B------:R-:W-:Y:S01]  /*2340*/  IMAD.WIDE.U32 R62, R73, R62, R10 ;  /* 0x0000003e493e7225 */ /* 0x000fe200078e000a */
[----:B------:R-:W-:Y:S02]  /*2350*/  LEA R10, P1, R60, UR4, 0x2 ;  /* 0x000000043c0a7c11 */ /* 0x000fe4000f8210ff */
[----:B------:R-:W-:Y:S01]  /*2360*/  LEA R6, P3, R20, R70, 0x2 ;  /* 0x0000004614067211 */ /* 0x000fe200078610ff */
[----:B------:R-:W-:Y:S01]  /*2370*/  IMAD.IADD R7, R61, 0x1, R21 ;  /* 0x000000013d077824 */ /* 0x000fe200078e0215 */
[----:B------:R-:W-:Y:S01]  /*2380*/  LEA.HI.X R11, R60, UR5, R75, 0x2, P1 ;  /* 0x000000053c0b7c11 */ /* 0x000fe200088f144b */
[----:B------:R-:W-:Y:S01]  /*2390*/  IMAD.IADD R65, R65, 0x1, R63 ;  /* 0x0000000141417824 */ /* 0x000fe200078e023f */
[----:B------:R-:W-:Y:S02]  /*23a0*/  ISETP.GT.AND P1, PT, R4, 0x1, PT ;  /* 0x000000010400780c */ /* 0x000fe40003f24270 */
[----:B------:R-:W-:Y:S01]  /*23b0*/  LEA.HI.X R7, R20, R71, R7, 0x2, P3 ;  /* 0x0000004714077211 */ /* 0x000fe200018f1407 */
[----:B--2---:R-:W-:-:S04]  /*23c0*/  FMUL R5, R64, R57 ;  /* 0x0000003940057220 */ /* 0x004fc80000400000 */
[----:B------:R-:W-:Y:S01]  /*23d0*/  FFMA R21, R24, R56, R5 ;  /* 0x0000003818157223 */ /* 0x000fe20000000005 */
[----:B------:R-:W-:-:S04]  /*23e0*/  IADD3 R5, P2, R12, R62, RZ ;  /* 0x0000003e0c057210 */ /* 0x000fc80007f5e0ff */
[----:B------:R0:W-:Y:S01]  /*23f0*/  @P4 STG.E desc[UR36][R10.64], R21 ;  /* 0x000000150a004986 */ /* 0x0001e2000c101924 */
[----:B------:R-:W-:Y:S01]  /*2400*/  ISETP.GT.AND P4, PT, R3, RZ, P1 ;  /* 0x000000ff0300720c */ /* 0x000fe20000f84270 */
[----:B------:R-:W-:Y:S01]  /*2410*/  IMAD.X R20, R65, 0x1, R13, P2 ;  /* 0x0000000141147824 */ /* 0x000fe200010e060d */
[----:B------:R-:W-:-:S11]  /*2420*/  LEA R14, P3, R5, R70, 0x2 ;  /* 0x00000046050e7211 */ /* 0x000fd600078610ff */
[----:B0-----:R-:W-:Y:S05]  /*2430*/  @!P4 BRA `(.L_x_38) ;  /* 0x000000000004c947 */ /* 0x001fea0003800000 */
[----:B------:R0:W5:Y:S02]  /*2440*/  LDG.E.LTC128B R64, desc[UR36][R6.64+0x4] ;  /* 0x0000042406407981 */ /* 0x000164000c1e1920 */
.L_x_38:
[----:B------:R-:W-:Y:S05]  /*2450*/  BSYNC B1 ;  /* 0x0000000000017941 */ /* 0x000fea0003800000 */
.L_x_37:
[----:B-----5:R-:W-:Y:S01]  /*2460*/  FMUL R12, R64, R57 ;  /* 0x00000039400c7220 */ /* 0x020fe20000400000 */
[----:B------:R-:W-:-:S03]  /*2470*/  LEA.HI.X R15, R5, R71, R20, 0x2, P3 ;  /* 0x00000047050f7211 */ /* 0x000fc600018f1414 */
[----:B------:R-:W-:-:S05]  /*2480*/  FFMA R25, R25, R56, R12 ;  /* 0x0000003819197223 */ /* 0x000fca000000000c */
[----:B------:R1:W-:Y:S04]  /*2490*/  @P4 STG.E desc[UR36][R10.64+0x4], R25 ;  /* 0x000004190a004986 */ /* 0x0003e8000c101924 */
[----:B------:R-:W2:Y:S01]  /*24a0*/  @P0 LDG.E.LTC128B R64, desc[UR36][R14.64] ;  /* 0x000000240e400981 */ /* 0x000ea2000c1e1920 */
[C---:B------:R-:W-:Y:S01]  /*24b0*/  SHF.L.U64.HI R13, R66.reuse, 0x5, R67 ;  /* 0x00000005420d7819 */ /* 0x040fe20000010243 */
[----:B------:R-:W-:Y:S01]  /*24c0*/  BSSY B1, `(.L_x_39) ;  /* 0x0000010000017945 */ /* 0x000fe20003800000 */
[----:B------:R-:W-:Y:S02]  /*24d0*/  LEA R12, P3, R66, R10, 0x5 ;  /* 0x0000000a420c7211 */ /* 0x000fe400078628ff */
[----:B------:R-:W-:Y:S02]  /*24e0*/  IADD3 R20, P2, R8, R62, RZ ;  /* 0x0000003e08147210 */ /* 0x000fe40007f5e0ff */
[----:B------:R-:W-:Y:S01]  /*24f0*/  ISETP.GT.AND P1, PT, R3, 0x8, P1 ;  /* 0x000000080300780c */ /* 0x000fe20000f24270 */
[----:B------:R-:W-:-:S02]  /*2500*/  IMAD.X R13, R13, 0x1, R11, P3 ;  /* 0x000000010d0d7824 */ /* 0x000fc400018e060b */
[----:B------:R-:W-:Y:S01]  /*2510*/  IMAD.X R21, R9, 0x1, R65, P2 ;  /* 0x0000000109157824 */ /* 0x000fe200010e0641 */
[----:B------:R-:W-:Y:S01]  /*2520*/  ISETP.GT.AND P2, PT, R4, 0x8, PT ;  /* 0x000000080400780c */ /* 0x000fe20003f44270 */
[----:B------:R-:W-:-:S04]  /*2530*/  IMAD.WIDE.U32 R20, R59, R68, R20 ;  /* 0x000000443b147225 */ /* 0x000fc800078e0014 */
[----:B------:R-:W-:Y:S01]  /*2540*/  IMAD.IADD R9, R61, 0x1, R21 ;  /* 0x000000013d097824 */ /* 0x000fe200078e0215 */
[----:B------:R-:W-:-:S04]  /*2550*/  LEA R8, P4, R20, R70, 0x2 ;  /* 0x0000004614087211 */ /* 0x000fc800078810ff */
[----:B------:R-:W-:Y:S01]  /*2560*/  LEA.HI.X R9, R20, R71, R9, 0x2, P4 ;  /* 0x0000004714097211 */ /* 0x000fe200020f1409 */
[----:B--2---:R-:W-:-:S04]  /*2570*/  FMUL R5, R64, R57 ;  /* 0x0000003940057220 */ /* 0x004fc80000400000 */
[----:B------:R-:W-:-:S05]  /*2580*/  FFMA R5, R26, R56, R5 ;  /* 0x000000381a057223 */ /* 0x000fca0000000005 */
[----:B------:R1:W-:Y:S01]  /*2590*/  @P0 STG.E desc[UR36][R12.64], R5 ;  /* 0x000000050c000986 */ /* 0x0003e2000c101924 */
[----:B------:R-:W-:Y:S05]  /*25a0*/  @!P1 BRA `(.L_x_40) ;  /* 0x0000000000049947 */ /* 0x000fea0003800000 */
[----:B------:R2:W5:Y:S02]  /*25b0*/  LDG.E.LTC128B R64, desc[UR36][R8.64+0x4] ;  /* 0x0000042408407981 */ /* 0x000564000c1e1920 */
.L_x_40:
[----:B------:R-:W-:Y:S05]  /*25c0*/  BSYNC B1 ;  /* 0x0000000000017941 */ /* 0x000fea0003800000 */
.L_x_39:
[----:B-----5:R-:W-:Y:S01]  /*25d0*/  FMUL R14, R64, R57 ;  /* 0x00000039400e7220 */ /* 0x020fe20000400000 */
[----:B------:R-:W-:Y:S01]  /*25e0*/  ISETP.GT.AND P3, PT, R3, RZ, P2 ;  /* 0x000000ff0300720c */ /* 0x000fe20001764270 */
[----:B------:R-:W-:Y:S01]  /*25f0*/  BSSY B1, `(.L_x_41) ;  /* 0x0000006000017945 */ /* 0x000fe20003800000 */
[----:B------:R-:W-:Y:S01]  /*2600*/  ISETP.GT.AND P0, PT, R4, 0x9, PT ;  /* 0x000000090400780c */ /* 0x000fe20003f04270 */
[----:B------:R-:W-:-:S05]  /*2610*/  FFMA R27, R27, R56, R14 ;  /* 0x000000381b1b7223 */ /* 0x000fca000000000e */
[----:B------:R3:W-:Y:S05]  /*2620*/  @P1 STG.E desc[UR36][R12.64+0x4], R27 ;  /* 0x0000041b0c001986 */ /* 0x0007ea000c101924 */
[----:B------:R-:W-:Y:S05]  /*2630*/  @!P3 BRA `(.L_x_42) ;  /* 0x000000000004b947 */ /* 0x000fea0003800000 */
[----:B------:R4:W5:Y:S02]  /*2640*/  LDG.E.LTC128B R64, desc[UR36][R6.64+0x20] ;  /* 0x0000202406407981 */ /* 0x000964000c1e1920 */
.L_x_42:
[----:B------:R-:W-:Y:S05]  /*2650*/  BSYNC B1 ;  /* 0x0000000000017941 */ /* 0x000fea0003800000 */
.L_x_41:
[----:B-1---5:R-:W-:Y:S01]  /*2660*/  FMUL R5, R64, R57 ;  /* 0x0000003940057220 */ /* 0x022fe20000400000 */
[----:B------:R-:W-:Y:S01]  /*2670*/  ISETP.GT.AND P1, PT, R3, RZ, P0 ;  /* 0x000000ff0300720c */ /* 0x000fe20000724270 */
[----:B------:R-:W-:Y:S02]  /*2680*/  BSSY B1, `(.L_x_43) ;  /* 0x0000005000017945 */ /* 0x000fe40003800000 */
[----:B------:R-:W-:-:S05]  /*2690*/  FFMA R5, R28, R56, R5 ;  /* 0x000000381c057223 */ /* 0x000fca0000000005 */
[----:B------:R1:W-:Y:S05]  /*26a0*/  @P3 STG.E desc[UR36][R10.64+0x20], R5 ;  /* 0x000020050a003986 */ /* 0x0003ea000c101924 */
[----:B------:R-:W-:Y:S05]  /*26b0*/  @!P1 BRA `(.L_x_44) ;  /* 0x0000000000049947 */ /* 0x000fea0003800000 */
[----:B------:R0:W5:Y:S02]  /*26c0*/  LDG.E.LTC128B R64, desc[UR36][R6.64+0x24] ;  /* 0x0000242406407981 */ /* 0x000164000c1e1920 */
.L_x_44:
[----:B------:R-:W-:Y:S05]  /*26d0*/  BSYNC B1 ;  /* 0x0000000000017941 */ /* 0x000fea0003800000 */
.L_x_43:
[----:B-----5:R-:W-:Y:S01]  /*26e0*/  FMUL R14, R64, R57 ;  /* 0x00000039400e7220 */ /* 0x020fe20000400000 */
[----:B------:R-:W-:Y:S01]  /*26f0*/  ISETP.GT.AND P2, PT, R3, 0x8, P2 ;  /* 0x000000080300780c */ /* 0x000fe20001744270 */
[----:B------:R-:W-:Y:S02]  /*2700*/  BSSY B1, `(.L_x_45) ;  /* 0x0000005000017945 */ /* 0x000fe40003800000 */
[----:B------:R-:W-:-:S05]  /*2710*/  FFMA R29, R29, R56, R14 ;  /* 0x000000381d1d7223 */ /* 0x000fca000000000e */
[----:B------:R0:W-:Y:S05]  /*2720*/  @P1 STG.E desc[UR36][R10.64+0x24], R29 ;  /* 0x0000241d0a001986 */ /* 0x0001ea000c101924 */
[----:B------:R-:W-:Y:S05]  /*2730*/  @!P2 BRA `(.L_x_46) ;  /* 0x000000000004a947 */ /* 0x000fea0003800000 */
[----:B------:R0:W5:Y:S02]  /*2740*/  LDG.E.LTC128B R64, desc[UR36][R8.64+0x20] ;  /* 0x0000202408407981 */ /* 0x000164000c1e1920 */
.L_x_46:
[----:B------:R-:W-:Y:S05]  /*2750*/  BSYNC B1 ;  /* 0x0000000000017941 */ /* 0x000fea0003800000 */
.L_x_45:
[----:B-1---5:R-:W-:Y:S01]  /*2760*/  FMUL R5, R64, R57 ;  /* 0x0000003940057220 */ /* 0x022fe20000400000 */
[----:B------:R-:W-:Y:S01]  /*2770*/  ISETP.GT.AND P0, PT, R3, 0x8, P0 ;  /* 0x000000080300780c */ /* 0x000fe20000704270 */
[----:B------:R-:W-:Y:S01]  /*2780*/  BSSY B1, `(.L_x_47) ;  /* 0x0000006000017945 */ /* 0x000fe20003800000 */
[----:B------:R-:W-:Y:S01]  /*2790*/  ISETP.GT.AND P1, PT, R4, 0x10, PT ;  /* 0x000000100400780c */ /* 0x000fe20003f24270 */
[----:B------:R-:W-:-:S05]  /*27a0*/  FFMA R5, R30, R56, R5 ;  /* 0x000000381e057223 */ /* 0x000fca0000000005 */
[----:B------:R1:W-:Y:S05]  /*27b0*/  @P2 STG.E desc[UR36][R12.64+0x20], R5 ;  /* 0x000020050c002986 */ /* 0x0003ea000c101924 */
[----:B------:R-:W-:Y:S05]  /*27c0*/  @!P0 BRA `(.L_x_48) ;  /* 0x0000000000048947 */ /* 0x000fea0003800000 */
[----:B------:R0:W5:Y:S02]  /*27d0*/  LDG.E.LTC128B R64, desc[UR36][R8.64+0x24] ;  /* 0x0000242408407981 */ /* 0x000164000c1e1920 */
.L_x_48:
[----:B------:R-:W-:Y:S05]  /*27e0*/  BSYNC B1 ;  /* 0x0000000000017941 */ /* 0x000fea0003800000 */
.L_x_47:
        /* <DEDUP_REMOVED lines=8> */
.L_x_50:
[----:B------:R-:W-:Y:S05]  /*2870*/  BSYNC B1 ;  /* 0x0000000000017941 */ /* 0x000fea0003800000 */
.L_x_49:
[----:B-1---5:R-:W-:Y:S01]  /*2880*/  FMUL R5, R64, R57 ;  /* 0x0000003940057220 */ /* 0x022fe20000400000 */
[----:B------:R-:W-:Y:S01]  /*2890*/  ISETP.GT.AND P0, PT, R3, RZ, P2 ;  /* 0x000000ff0300720c */ /* 0x000fe20001704270 */
[----:B------:R-:W-:Y:S02]  /*28a0*/  BSSY B1, `(.L_x_51) ;  /* 0x0000005000017945 */ /* 0x000fe40003800000 */
[----:B------:R-:W-:-:S05]  /*28b0*/  FFMA R5, R32, R56, R5 ;  /* 0x0000003820057223 */ /* 0x000fca0000000005 */
[----:B------:R1:W-:Y:S05]  /*28c0*/  @P3 STG.E desc[UR36][R10.64+0x40], R5 ;  /* 0x000040050a003986 */ /* 0x0003ea000c101924 */
[----:B------:R-:W-:Y:S05]  /*28d0*/  @!P0 BRA `(.L_x_52) ;  /* 0x0000000000048947 */ /* 0x000fea0003800000 */
[----:B------:R0:W5:Y:S02]  /*28e0*/  LDG.E.LTC128B R64, desc[UR36][R6.64+0x44] ;  /* 0x0000442406407981 */ /* 0x000164000c1e1920 */
.L_x_52:
[----:B------:R-:W-:Y:S05]  /*28f0*/  BSYNC B1 ;  /* 0x0000000000017941 */ /* 0x000fea0003800000 */
.L_x_51:
[----:B-----5:R-:W-:Y:S01]  /*2900*/  FMUL R14, R64, R57 ;  /* 0x00000039400e7220 */ /* 0x020fe20000400000 */
[----:B------:R-:W-:Y:S01]  /*2910*/  ISETP.GT.AND P1, PT, R3, 0x8, P1 ;  /* 0x000000080300780c */ /* 0x000fe20000f24270 */
[----:B------:R-:W-:Y:S02]  /*2920*/  BSSY B1, `(.L_x_53) ;  /* 0x0000005000017945 */ /* 0x000fe40003800000 */
[----:B------:R-:W-:-:S05]  /*2930*/  FFMA R33, R33, R56, R14 ;  /* 0x0000003821217223 */ /* 0x000fca000000000e */
[----:B------:R0:W-:Y:S05]  /*2940*/  @P0 STG.E desc[UR36][R10.64+0x44], R33 ;  /* 0x000044210a000986 */ /* 0x0001ea000c101924 */
[----:B------:R-:W-:Y:S05]  /*2950*/  @!P1 BRA `(.L_x_54) ;  /* 0x0000000000049947 */ /* 0x000fea0003800000 */
[----:B------:R0:W5:Y:S02]  /*2960*/  LDG.E.LTC128B R64, desc[UR36][R8.64+0x40] ;  /* 0x0000402408407981 */ /* 0x000164000c1e1920 */
.L_x_54:
[----:B------:R-:W-:Y:S05]  /*2970*/  BSYNC B1 ;  /* 0x0000000000017941 */ /* 0x000fea0003800000 */
.L_x_53:
        /* <DEDUP_REMOVED lines=8> */
.L_x_56:
[----:B------:R-:W-:Y:S05]  /*2a00*/  BSYNC B1 ;  /* 0x0000000000017941 */ /* 0x000fea0003800000 */
.L_x_55:
        /* <DEDUP_REMOVED lines=8> */
.L_x_58:
[----:B------:R-:W-:Y:S05]  /*2a90*/  BSYNC B1 ;  /* 0x0000000000017941 */ /* 0x000fea0003800000 */
.L_x_57:
[----:B-1---5:R-:W-:Y:S01]  /*2aa0*/  FMUL R5, R64, R57 ;  /* 0x0000003940057220 */ /* 0x022fe20000400000 */
[----:B------:R-:W-:Y:S01]  /*2ab0*/  ISETP.GT.AND P2, PT, R3, RZ, P1 ;  /* 0x000000ff0300720c */ /* 0x000fe20000f44270 */
[----:B------:R-:W-:Y:S02]  /*2ac0*/  BSSY B1, `(.L_x_59) ;  /* 0x0000005000017945 */ /* 0x000fe40003800000 */
[----:B------:R-:W-:-:S05]  /*2ad0*/  FFMA R5, R36, R56, R5 ;  /* 0x0000003824057223 */ /* 0x000fca0000000005 */
[----:B------:R1:W-:Y:S05]  /*2ae0*/  @P3 STG.E desc[UR36][R10.64+0x60], R5 ;  /* 0x000060050a003986 */ /* 0x0003ea000c101924 */
[----:B------:R-:W-:Y:S05]  /*2af0*/  @!P2 BRA `(.L_x_60) ;  /* 0x000000000004a947 */ /* 0x000fea0003800000 */
[----:B------:R0:W5:Y:S02]  /*2b00*/  LDG.E.LTC128B R64, desc[UR36][R6.64+0x64] ;  /* 0x0000642406407981 */ /* 0x000164000c1e1920 */
.L_x_60:
[----:B------:R-:W-:Y:S05]  /*2b10*/  BSYNC B1 ;  /* 0x0000000000017941 */ /* 0x000fea0003800000 */
.L_x_59:
[----:B-----5:R-:W-:Y:S01]  /*2b20*/  FMUL R14, R64, R57 ;  /* 0x00000039400e7220 */ /* 0x020fe20000400000 */
[----:B------:R-:W-:Y:S01]  /*2b30*/  ISETP.GT.AND P0, PT, R3, 0x8, P0 ;  /* 0x000000080300780c */ /* 0x000fe20000704270 */
[----:B------:R-:W-:Y:S02]  /*2b40*/  BSSY B1, `(.L_x_61) ;  /* 0x0000005000017945 */ /* 0x000fe40003800000 */
[----:B------:R-:W-:-:S05]  /*2b50*/  FFMA R37, R37, R56, R14 ;  /* 0x0000003825257223 */ /* 0x000fca000000000e */
[----:B------:R0:W-:Y:S05]  /*2b60*/  @P2 STG.E desc[UR36][R10.64+0x64], R37 ;  /* 0x000064250a002986 */ /* 0x0001ea000c101924 */
[----:B------:R-:W-:Y:S05]  /*2b70*/  @!P0 BRA `(.L_x_62) ;  /* 0x0000000000048947 */ /* 0x000fea0003800000 */
[----:B------:R0:W5:Y:S02]  /*2b80*/  LDG.E.LTC128B R64, desc[UR36][R8.64+0x60] ;  /* 0x0000602408407981 */ /* 0x000164000c1e1920 */
.L_x_62:
[----:B------:R-:W-:Y:S05]  /*2b90*/  BSYNC B1 ;  /* 0x0000000000017941 */ /* 0x000fea0003800000 */
.L_x_61:
        /* <DEDUP_REMOVED lines=8> */
.L_x_64:
[----:B------:R-:W-:Y:S05]  /*2c20*/  BSYNC B1 ;  /* 0x0000000000017941 */ /* 0x000fea0003800000 */
.L_x_63:
        /* <DEDUP_REMOVED lines=8> */
.L_x_66:
[----:B------:R-:W-:Y:S05]  /*2cb0*/  BSYNC B1 ;  /* 0x0000000000017941 */ /* 0x000fea0003800000 */
.L_x_65:
[----:B-1---5:R-:W-:Y:S01]  /*2cc0*/  FMUL R5, R64, R57 ;  /* 0x0000003940057220 */ /* 0x022fe20000400000 */
[----:B------:R-:W-:Y:S01]  /*2cd0*/  ISETP.GT.AND P1, PT, R3, RZ, P0 ;  /* 0x000000ff0300720c */ /* 0x000fe20000724270 */
[----:B------:R-:W-:Y:S02]  /*2ce0*/  BSSY B1, `(.L_x_67) ;  /* 0x0000005000017945 */ /* 0x000fe40003800000 */
[----:B------:R-:W-:-:S05]  /*2cf0*/  FFMA R5, R40, R56, R5 ;  /* 0x0000003828057223 */ /* 0x000fca0000000005 */
[----:B------:R1:W-:Y:S05]  /*2d00*/  @P3 STG.E desc[UR36][R10.64+0x80], R5 ;  /* 0x000080050a003986 */ /* 0x0003ea000c101924 */
[----:B------:R-:W-:Y:S05]  /*2d10*/  @!P1 BRA `(.L_x_68) ;  /* 0x0000000000049947 */ /* 0x000fea0003800000 */
[----:B------:R0:W5:Y:S02]  /*2d20*/  LDG.E.LTC128B R64, desc[UR36][R6.64+0x84] ;  /* 0x0000842406407981 */ /* 0x000164000c1e1920 */
.L_x_68:
[----:B------:R-:W-:Y:S05]  /*2d30*/  BSYNC B1 ;  /* 0x0000000000017941 */ /* 0x000fea0003800000 */
.L_x_67:
[----:B-----5:R-:W-:Y:S01]  /*2d40*/  FMUL R14, R64, R57 ;  /* 0x00000039400e7220 */ /* 0x020fe20000400000 */
[----:B------:R-:W-:Y:S01]  /*2d50*/  ISETP.GT.AND P2, PT, R3, 0x8, P2 ;  /* 0x000000080300780c */ /* 0x000fe20001744270 */
[----:B------:R-:W-:Y:S02]  /*2d60*/  BSSY B1, `(.L_x_69) ;  /* 0x0000005000017945 */ /* 0x000fe40003800000 */
[----:B------:R-:W-:-:S05]  /*2d70*/  FFMA R41, R41, R56, R14 ;  /* 0x0000003829297223 */ /* 0x000fca000000000e */
[----:B------:R0:W-:Y:S05]  /*2d80*/  @P1 STG.E desc[UR36][R10.64+0x84], R41 ;  /* 0x000084290a001986 */ /* 0x0001ea000c101924 */
[----:B------:R-:W-:Y:S05]  /*2d90*/  @!P2 BRA `(.L_x_70) ;  /* 0x000000000004a947 */ /* 0x000fea0003800000 */
[----:B------:R0:W5:Y:S02]  /*2da0*/  LDG.E.LTC128B R64, desc[UR36][R8.64+0x80] ;  /* 0x0000802408407981 */ /* 0x000164000c1e1920 */
.L_x_70:
[----:B------:R-:W-:Y:S05]  /*2db0*/  BSYNC B1 ;  /* 0x0000000000017941 */ /* 0x000fea0003800000 */
.L_x_69:
        /* <DEDUP_REMOVED lines=8> */
.L_x_72:
[----:B------:R-:W-:Y:S05]  /*2e40*/  BSYNC B1 ;  /* 0x0000000000017941 */ /* 0x000fea0003800000 */
.L_x_71:
        /* <DEDUP_REMOVED lines=8> */
.L_x_74:
[----:B------:R-:W-:Y:S05]  /*2ed0*/  BSYNC B1 ;  /* 0x0000000000017941 */ /* 0x000fea0003800000 */
.L_x_73:
[----:B-1---5:R-:W-:Y:S01]  /*2ee0*/  FMUL R5, R64, R57 ;  /* 0x0000003940057220 */ /* 0x022fe20000400000 */
[----:B------:R-:W-:Y:S01]  /*2ef0*/  ISETP.GT.AND P0, PT, R3, RZ, P2 ;  /* 0x000000ff0300720c */ /* 0x000fe20001704270 */
[----:B------:R-:W-:Y:S02]  /*2f00*/  BSSY B1, `(.L_x_75) ;  /* 0x0000005000017945 */ /* 0x000fe40003800000 */
[----:B------:R-:W-:-:S05]  /*2f10*/  FFMA R5, R44, R56, R5 ;  /* 0x000000382c057223 */ /* 0x000fca0000000005 */
[----:B------:R1:W-:Y:S05]  /*2f20*/  @P3 STG.E desc[UR36][R10.64+0xa0], R5 ;  /* 0x0000a0050a003986 */ /* 0x0003ea000c101924 */
[----:B------:R-:W-:Y:S05]  /*2f30*/  @!P0 BRA `(.L_x_76) ;  /* 0x0000000000048947 */ /* 0x000fea0003800000 */
[----:B------:R0:W5:Y:S02]  /*2f40*/  LDG.E.LTC128B R64, desc[UR36][R6.64+0xa4] ;  /* 0x0000a42406407981 */ /* 0x000164000c1e1920 */
.L_x_76:
[----:B------:R-:W-:Y:S05]  /*2f50*/  BSYNC B1 ;  /* 0x0000000000017941 */ /* 0x000fea0003800000 */
.L_x_75:
[----:B-----5:R-:W-:Y:S01]  /*2f60*/  FMUL R14, R64, R57 ;  /* 0x00000039400e7220 */ /* 0x020fe20000400000 */
[----:B------:R-:W-:Y:S01]  /*2f70*/  ISETP.GT.AND P1, PT, R3, 0x8, P1 ;  /* 0x000000080300780c */ /* 0x000fe20000f24270 */
[----:B------:R-:W-:Y:S02]  /*2f80*/  BSSY B1, `(.L_x_77) ;  /* 0x0000005000017945 */ /* 0x000fe40003800000 */
[----:B------:R-:W-:-:S05]  /*2f90*/  FFMA R45, R45, R56, R14 ;  /* 0x000000382d2d7223 */ /* 0x000fca000000000e */
[----:B------:R0:W-:Y:S05]  /*2fa0*/  @P0 STG.E desc[UR36][R10.64+0xa4], R45 ;  /* 0x0000a42d0a000986 */ /* 0x0001ea000c101924 */
[----:B------:R-:W-:Y:S05]  /*2fb0*/  @!P1 BRA `(.L_x_78) ;  /* 0x0000000000049947 */ /* 0x000fea0003800000 */
[----:B------:R0:W5:Y:S02]  /*2fc0*/  LDG.E.LTC128B R64, desc[UR36][R8.64+0xa0] ;  /* 0x0000a02408407981 */ /* 0x000164000c1e1920 */
.L_x_78:
[----:B------:R-:W-:Y:S05]  /*2fd0*/  BSYNC B1 ;  /* 0x0000000000017941 */ /* 0x000fea0003800000 */
.L_x_77:
        /* <DEDUP_REMOVED lines=8> */
.L_x_80:
[----:B------:R-:W-:Y:S05]  /*3060*/  BSYNC B1 ;  /* 0x0000000000017941 */ /* 0x000fea0003800000 */
.L_x_79:
        /* <DEDUP_REMOVED lines=8> */
.L_x_82:
[----:B------:R-:W-:Y:S05]  /*30f0*/  BSYNC B1 ;  /* 0x0000000000017941 */ /* 0x000fea0003800000 */
.L_x_81:
[----:B-1---5:R-:W-:Y:S01]  /*3100*/  FMUL R5, R64, R57 ;  /* 0x0000003940057220 */ /* 0x022fe20000400000 */
[----:B------:R-:W-:Y:S01]  /*3110*/  ISETP.GT.AND P2, PT, R3, RZ, P1 ;  /* 0x000000ff0300720c */ /* 0x000fe20000f44270 */
[----:B------:R-:W-:Y:S02]  /*3120*/  BSSY B1, `(.L_x_83) ;  /* 0x0000005000017945 */ /* 0x000fe40003800000 */
[----:B------:R-:W-:-:S05]  /*3130*/  FFMA R5, R48, R56, R5 ;  /* 0x0000003830057223 */ /* 0x000fca0000000005 */
[----:B------:R1:W-:Y:S05]  /*3140*/  @P3 STG.E desc[UR36][R10.64+0xc0], R5 ;  /* 0x0000c0050a003986 */ /* 0x0003ea000c101924 */
[----:B------:R-:W-:Y:S05]  /*3150*/  @!P2 BRA `(.L_x_84) ;  /* 0x000000000004a947 */ /* 0x000fea0003800000 */
[----:B------:R0:W5:Y:S02]  /*3160*/  LDG.E.LTC128B R64, desc[UR36][R6.64+0xc4] ;  /* 0x0000c42406407981 */ /* 0x000164000c1e1920 */
.L_x_84:
[----:B------:R-:W-:Y:S05]  /*3170*/  BSYNC B1 ;  /* 0x0000000000017941 */ /* 0x000fea0003800000 */
.L_x_83:
[----:B-----5:R-:W-:Y:S01]  /*3180*/  FMUL R14, R64, R57 ;  /* 0x00000039400e7220 */ /* 0x020fe20000400000 */
[----:B------:R-:W-:Y:S01]  /*3190*/  ISETP.GT.AND P0, PT, R3, 0x8, P0 ;  /* 0x000000080300780c */ /* 0x000fe20000704270 */
[----:B------:R-:W-:Y:S02]  /*31a0*/  BSSY B1, `(.L_x_85) ;  /* 0x0000005000017945 */ /* 0x000fe40003800000 */
[----:B------:R-:W-:-:S05]  /*31b0*/  FFMA R49, R49, R56, R14 ;  /* 0x0000003831317223 */ /* 0x000fca000000000e */
[----:B------:R0:W-:Y:S05]  /*31c0*/  @P2 STG.E desc[UR36][R10.64+0xc4], R49 ;  /* 0x0000c4310a002986 */ /* 0x0001ea000c101924 */
[----:B------:R-:W-:Y:S05]  /*31d0*/  @!P0 BRA `(.L_x_86) ;  /* 0x0000000000048947 */ /* 0x000fea0003800000 */
[----:B------:R0:W5:Y:S02]  /*31e0*/  LDG.E.LTC128B R64, desc[UR36][R8.64+0xc0] ;  /* 0x0000c02408407981 */ /* 0x000164000c1e1920 */
.L_x_86:
[----:B------:R-:W-:Y:S05]  /*31f0*/  BSYNC B1 ;  /* 0x0000000000017941 */ /* 0x000fea0003800000 */
.L_x_85:
        /* <DEDUP_REMOVED lines=8> */
.L_x_88:
[----:B------:R-:W-:Y:S05]  /*3280*/  BSYNC B1 ;  /* 0x0000000000017941 */ /* 0x000fea0003800000 */
.L_x_87:
[----:B-----5:R-:W-:Y:S01]  /*3290*/  FMUL R14, R64, R57 ;  /* 0x00000039400e7220 */ /* 0x020fe20000400000 */
[----:B------:R-:W-:Y:S01]  /*32a0*/  ISETP.GT.AND P0, PT, R4, 0x39, PT ;  /* 0x000000390400780c */ /* 0x000fe20003f04270 */
[----:B------:R-:W-:Y:S01]  /*32b0*/  @P1 IMAD.MOV.U32 R4, RZ, RZ, R12 ;  /* 0x000000ffff041224 */ /* 0x000fe200078e000c */
[----:B------:R-:W-:Y:S01]  /*32c0*/  ISETP.GT.AND P3, PT, R3, RZ, P2 ;  /* 0x000000ff0300720c */ /* 0x000fe20001764270 */
[----:B------:R-:W-:Y:S01]  /*32d0*/  FFMA R51, R51, R56, R14 ;  /* 0x0000003833337223 */ /* 0x000fe2000000000e */
[----:B-1----:R-:W-:Y:S01]  /*32e0*/  @P1 IMAD.MOV.U32 R5, RZ, RZ, R13 ;  /* 0x000000ffff051224 */ /* 0x002fe200078e000d */
[----:B------:R-:W-:Y:S04]  /*32f0*/  BSSY B1, `(.L_x_89) ;  /* 0x0000004000017945 */ /* 0x000fe80003800000 */
[----:B------:R1:W-:Y:S06]  /*3300*/  @P1 STG.E desc[UR36][R4.64+0xc4], R51 ;  /* 0x0000c43304001986 */ /* 0x0003ec000c101924 */
[----:B------:R-:W-:Y:S05]  /*3310*/  @!P3 BRA `(.L_x_90) ;  /* 0x000000000004b947 */ /* 0x000fea0003800000 */
[----:B------:R0:W5:Y:S02]  /*3320*/  LDG.E.LTC128B R64, desc[UR36][R6.64+0xe0] ;  /* 0x0000e02406407981 */ /* 0x000164000c1e1920 */
.L_x_90:
[----:B------:R-:W-:Y:S05]  /*3330*/  BSYNC B1 ;  /* 0x0000000000017941 */ /* 0x000fea0003800000 */
.L_x_89:
[----:B-1---5:R-:W-:Y:S01]  /*3340*/  FMUL R5, R64, R57 ;  /* 0x0000003940057220 */ /* 0x022fe20000400000 */
[----:B------:R-:W-:Y:S01]  /*3350*/  @P3 IMAD.MOV.U32 R4, RZ, RZ, R10 ;  /* 0x000000ffff043224 */ /* 0x000fe200078e000a */
[----:B------:R-:W-:Y:S01]  /*3360*/  ISETP.GT.AND P1, PT, R3, RZ, P0 ;  /* 0x000000ff0300720c */ /* 0x000fe20000724270 */
[----:B------:R-:W-:Y:S01]  /*3370*/  BSSY B1, `(.L_x_91) ;  /* 0x0000006000017945 */ /* 0x000fe20003800000 */
[----:B------:R-:W-:Y:S01]  /*3380*/  FFMA R15, R52, R56, R5 ;  /* 0x00000038340f7223 */ /* 0x000fe20000000005 */
[----:B------:R-:W-:-:S05]  /*3390*/  @P3 IMAD.MOV.U32 R5, RZ, RZ, R11 ;  /* 0x000000ffff053224 */ /* 0x000fca00078e000b */
[----:B------:R1:W-:Y:S05]  /*33a0*/  @P3 STG.E desc[UR36][R4.64+0xe0], R15 ;  /* 0x0000e00f04003986 */ /* 0x0003ea000c101924 */
[----:B------:R-:W-:Y:S05]  /*33b0*/  @!P1 BRA `(.L_x_92) ;  /* 0x0000000000049947 */ /* 0x000fea0003800000 */
[----:B------:R0:W5:Y:S02]  /*33c0*/  LDG.E.LTC128B R64, desc[UR36][R6.64+0xe4] ;  /* 0x0000e42406407981 */ /* 0x000164000c1e1920 */
.L_x_92:
[----:B------:R-:W-:Y:S05]  /*33d0*/  BSYNC B1 ;  /* 0x0000000000017941 */ /* 0x000fea0003800000 */
.L_x_91:
[----:B-1---5:R-:W-:Y:S01]  /*33e0*/  FMUL R4, R64, R57 ;  /* 0x0000003940047220 */ /* 0x022fe20000400000 */
[----:B------:R-:W-:Y:S01]  /*33f0*/  ISETP.GT.AND P2, PT, R3, 0x8, P2 ;  /* 0x000000080300780c */ /* 0x000fe20001744270 */
[----:B------:R-:W-:Y:S02]  /*3400*/  BSSY B1, `(.L_x_93) ;  /* 0x0000005000017945 */ /* 0x000fe40003800000 */
[----:B------:R-:W-:-:S05]  /*3410*/  FFMA R53, R53, R56, R4 ;  /* 0x0000003835357223 */ /* 0x000fca0000000004 */
[----:B------:R1:W-:Y:S05]  /*3420*/  @P1 STG.E desc[UR36][R10.64+0xe4], R53 ;  /* 0x0000e4350a001986 */ /* 0x0003ea000c101924 */
[----:B------:R-:W-:Y:S05]  /*3430*/  @!P2 BRA `(.L_x_94) ;  /* 0x000000000004a947 */ /* 0x000fea0003800000 */
[----:B------:R0:W5:Y:S02]  /*3440*/  LDG.E.LTC128B R64, desc[UR36][R8.64+0xe0] ;  /* 0x0000e02408407981 */ /* 0x000164000c1e1920 */
.L_x_94:
[----:B------:R-:W-:Y:S05]  /*3450*/  BSYNC B1 ;  /* 0x0000000000017941 */ /* 0x000fea0003800000 */
.L_x_93:
[----:B-----5:R-:W-:Y:S01]  /*3460*/  FMUL R5, R64, R57 ;  /* 0x0000003940057220 */ /* 0x020fe20000400000 */
[----:B------:R-:W-:Y:S01]  /*3470*/  @P2 IMAD.MOV.U32 R4, RZ, RZ, R12 ;  /* 0x000000ffff042224 */ /* 0x000fe200078e000c */
[----:B------:R-:W-:Y:S01]  /*3480*/  ISETP.GT.AND P0, PT, R3, 0x8, P0 ;  /* 0x000000080300780c */ /* 0x000fe20000704270 */
[----:B------:R-:W-:Y:S01]  /*3490*/  BSSY B1, `(.L_x_95) ;  /* 0x0000006000017945 */ /* 0x000fe20003800000 */
[----:B0---4-:R-:W-:Y:S01]  /*34a0*/  FFMA R7, R54, R56, R5 ;  /* 0x0000003836077223 */ /* 0x011fe20000000005 */
[----:B------:R-:W-:-:S05]  /*34b0*/  @P2 IMAD.MOV.U32 R5, RZ, RZ, R13 ;  /* 0x000000ffff052224 */ /* 0x000fca00078e000d */
[----:B------:R0:W-:Y:S05]  /*34c0*/  @P2 STG.E desc[UR36][R4.64+0xe0], R7 ;  /* 0x0000e00704002986 */ /* 0x0001ea000c101924 */
[----:B------:R-:W-:Y:S05]  /*34d0*/  @!P0 BRA `(.L_x_96) ;  /* 0x0000000000048947 */ /* 0x000fea0003800000 */
[----:B------:R4:W5:Y:S02]  /*34e0*/  LDG.E.LTC128B R64, desc[UR36][R8.64+0xe4] ;  /* 0x0000e42408407981 */ /* 0x000964000c1e1920 */
.L_x_96:
[----:B------:R-:W-:Y:S05]  /*34f0*/  BSYNC B1 ;  /* 0x0000000000017941 */ /* 0x000fea0003800000 */
.L_x_95:
[----:B-----5:R-:W-:-:S04]  /*3500*/  FMUL R64, R64, R57 ;  /* 0x0000003940407220 */ /* 0x020fc80000400000 */
[----:B------:R-:W-:Y:S01]  /*3510*/  FFMA R55, R55, R56, R64 ;  /* 0x0000003837377223 */ /* 0x000fe20000000040 */
[----:B------:R-:W-:Y:S06]  /*3520*/  @!P0 BRA `(.L_x_97) ;  /* 0x0000000800088947 */ /* 0x000fec0003800000 */
[----:B------:R0:W-:Y:S01]  /*3530*/  STG.E desc[UR36][R12.64+0xe4], R55 ;  /* 0x0000e4370c007986 */ /* 0x0001e2000c101924 */
[----:B------:R-:W-:Y:S05]  /*3540*/  BRA `(.L_x_97) ;  /* 0x0000000800007947 */ /* 0x000fea0003800000 */
.L_x_36:
[----:B------:R-:W-:Y:S01]  /*3550*/  ISETP.GT.AND P3, PT, R4, 0x1, PT ;  /* 0x000000010400780c */ /* 0x000fe20003f64270 */
[----:B------:R-:W-:Y:S01]  /*3560*/  ULDC.64 UR4, c[0x0][0x5c0] ;  /* 0x0001700000047ab9 */ /* 0x000fe20000000a00 */
[-C--:B------:R-:W-:Y:S01]  /*3570*/  FMUL R5, R24, R56.reuse ;  /* 0x0000003818057220 */ /* 0x080fe20000400000 */
[C---:B------:R-:W-:Y:S01]  /*3580*/  LEA R6, P1, R60.reuse, UR4, 0x2 ;  /* 0x000000043c067c11 */ /* 0x040fe2000f8210ff */
[-C--:B------:R-:W-:Y:S01]  /*3590*/  FMUL R25, R25, R56.reuse ;  /* 0x0000003819197220 */ /* 0x080fe20000400000 */
[----:B------:R-:W-:Y:S01]  /*35a0*/  ISETP.GT.AND P2, PT, R3, RZ, P3 ;  /* 0x000000ff0300720c */ /* 0x000fe20001f44270 */
[-C--:B------:R-:W-:Y:S01]  /*35b0*/  FMUL R27, R27, R56.reuse ;  /* 0x000000381b1b7220 */ /* 0x080fe20000400000 */
[----:B------:R-:W-:Y:S01]  /*35c0*/  LEA.HI.X R7, R60, UR5, R75, 0x2, P1 ;  /* 0x000000053c077c11 */ /* 0x000fe200088f144b */
[-C--:B------:R-:W-:Y:S01]  /*35d0*/  FMUL R11, R28, R56.reuse ;  /* 0x000000381c0b7220 */ /* 0x080fe20000400000 */
[----:B------:R-:W-:Y:S01]  /*35e0*/  ISETP.GT.AND P0, PT, R3, 0x8, P0 ;  /* 0x000000080300780c */ /* 0x000fe20000704270 */
[----:B------:R-:W-:Y:S01]  /*35f0*/  FMUL R29, R29, R56 ;  /* 0x000000381d1d7220 */ /* 0x000fe20000400000 */
[C---:B------:R-:W-:Y:S01]  /*3600*/  SHF.L.U64.HI R67, R66.reuse, 0x5, R67 ;  /* 0x0000000542437819 */ /* 0x040fe20000010243 */
[----:B------:R0:W-:Y:S01]  /*3610*/  @P4 STG.E desc[UR36][R6.64], R5 ;  /* 0x0000000506004986 */ /* 0x0001e2000c101924 */
[----:B------:R-:W-:Y:S01]  /*3620*/  LEA R8, P1, R66, R6, 0x5 ;  /* 0x0000000642087211 */ /* 0x000fe200078228ff */
[-C--:B------:R-:W-:Y:S01]  /*3630*/  FMUL R31, R31, R56.reuse ;  /* 0x000000381f1f7220 */ /* 0x080fe20000400000 */
[C---:B------:R-:W-:Y:S01]  /*3640*/  ISETP.GT.AND P5, PT, R4.reuse, 0x8, PT ;  /* 0x000000080400780c */ /* 0x040fe20003fa4270 */
[-C--:B------:R-:W-:Y:S01]  /*3650*/  FMUL R33, R33, R56.reuse ;  /* 0x0000003821217220 */ /* 0x080fe20000400000 */
[----:B------:R-:W-:Y:S01]  /*3660*/  ISETP.GT.AND P3, PT, R3, 0x8, P3 ;  /* 0x000000080300780c */ /* 0x000fe20001f64270 */
[----:B------:R-:W-:Y:S01]  /*3670*/  @P2 STG.E desc[UR36][R6.64+0x4], R25 ;  /* 0x0000041906002986 */ /* 0x000fe2000c101924 */
[----:B------:R-:W-:Y:S01]  /*3680*/  ISETP.GT.AND P4, PT, R4, 0x9, PT ;  /* 0x000000090400780c */ /* 0x000fe20003f84270 */
[----:B------:R-:W-:Y:S01]  /*3690*/  IMAD.X R9, R67, 0x1, R7, P1 ;  /* 0x0000000143097824 */ /* 0x000fe200008e0607 */
[----:B------:R-:W-:Y:S01]  /*36a0*/  ISETP.GT.AND P2, PT, R3, RZ, P5 ;  /* 0x000000ff0300720c */ /* 0x000fe20002f44270 */
[-C--:B------:R-:W-:Y:S01]  /*36b0*/  FMUL R35, R35, R56.reuse ;  /* 0x0000003823237220 */ /* 0x080fe20000400000 */
[C---:B------:R-:W-:Y:S01]  /*36c0*/  ISETP.GT.AND P1, PT, R3.reuse, RZ, P4 ;  /* 0x000000ff0300720c */ /* 0x040fe20002724270 */
[-C--:B0-----:R-:W-:Y:S01]  /*36d0*/  FMUL R5, R26, R56.reuse ;  /* 0x000000381a057220 */ /* 0x081fe20000400000 */
[----:B------:R-:W-:Y:S01]  /*36e0*/  ISETP.GT.AND P4, PT, R3, 0x8, P4 ;  /* 0x000000080300780c */ /* 0x000fe20002784270 */
[-C--:B------:R-:W-:Y:S01]  /*36f0*/  FMUL R37, R37, R56.reuse ;  /* 0x0000003825257220 */ /* 0x080fe20000400000 */
[-C--:B------:R-:W-:Y:S01]  /*3700*/  FMUL R39, R39, R56.reuse ;  /* 0x0000003827277220 */ /* 0x080fe20000400000 */
[-C--:B------:R-:W-:Y:S01]  /*3710*/  FMUL R41, R41, R56.reuse ;  /* 0x0000003829297220 */ /* 0x080fe20000400000 */
[----:B------:R0:W-:Y:S01]  /*3720*/  @P0 STG.E desc[UR36][R8.64], R5 ;  /* 0x0000000508000986 */ /* 0x0001e2000c101924 */
[----:B------:R-:W-:Y:S01]  /*3730*/  ISETP.GT.AND P0, PT, R3, 0x8, P5 ;  /* 0x000000080300780c */ /* 0x000fe20002f04270 */
[-C--:B------:R-:W-:Y:S01]  /*3740*/  FMUL R43, R43, R56.reuse ;  /* 0x000000382b2b7220 */ /* 0x080fe20000400000 */
[C---:B------:R-:W-:Y:S01]  /*3750*/  ISETP.GT.AND P5, PT, R4.reuse, 0x10, PT ;  /* 0x000000100400780c */ /* 0x040fe20003fa4270 */
[----:B------:R-:W-:Y:S01]  /*3760*/  @P3 STG.E desc[UR36][R8.64+0x4], R27 ;  /* 0x0000041b08003986 */ /* 0x000fe2000c101924 */
[----:B------:R-:W-:Y:S01]  /*3770*/  ISETP.GT.AND P3, PT, R4, 0x11, PT ;  /* 0x000000110400780c */ /* 0x000fe20003f64270 */
[-C--:B------:R-:W-:Y:S01]  /*3780*/  FMUL R45, R45, R56.reuse ;  /* 0x000000382d2d7220 */ /* 0x080fe20000400000 */
[-C--:B------:R-:W-:Y:S01]  /*3790*/  FMUL R47, R47, R56.reuse ;  /* 0x000000382f2f7220 */ /* 0x080fe20000400000 */
[----:B------:R1:W-:Y:S01]  /*37a0*/  @P2 STG.E desc[UR36][R6.64+0x20], R11 ;  /* 0x0000200b06002986 */ /* 0x0003e2000c101924 */
[----:B------:R-:W-:Y:S01]  /*37b0*/  ISETP.GT.AND P2, PT, R3, RZ, P5 ;  /* 0x000000ff0300720c */ /* 0x000fe20002f44270 */
[-C--:B------:R-:W-:Y:S01]  /*37c0*/  FMUL R49, R49, R56.reuse ;  /* 0x0000003831317220 */ /* 0x080fe20000400000 */
[-C--:B------:R-:W-:Y:S01]  /*37d0*/  FMUL R51, R51, R56.reuse ;  /* 0x0000003833337220 */ /* 0x080fe20000400000 */
[-C--:B0-----:R-:W-:Y:S01]  /*37e0*/  FMUL R5, R30, R56.reuse ;  /* 0x000000381e057220 */ /* 0x081fe20000400000 */
[----:B------:R-:W-:Y:S01]  /*37f0*/  @P1 STG.E desc[UR36][R6.64+0x24], R29 ;  /* 0x0000241d06001986 */ /* 0x000fe2000c101924 */
[----:B------:R-:W-:Y:S01]  /*3800*/  ISETP.GT.AND P1, PT, R3, RZ, P3 ;  /* 0x000000ff0300720c */ /* 0x000fe20001f24270 */
[-C--:B------:R-:W-:Y:S01]  /*3810*/  FMUL R53, R53, R56.reuse ;  /* 0x0000003835357220 */ /* 0x080fe20000400000 */
[C---:B------:R-:W-:Y:S01]  /*3820*/  ISETP.GT.AND P3, PT, R3.reuse, 0x8, P3 ;  /* 0x000000080300780c */ /* 0x040fe20001f64270 */
[----:B------:R0:W-:Y:S01]  /*3830*/  @P0 STG.E desc[UR36][R8.64+0x20], R5 ;  /* 0x0000200508000986 */ /* 0x0001e2000c101924 */
[----:B------:R-:W-:Y:S01]  /*3840*/  ISETP.GT.AND P0, PT, R3, 0x8, P5 ;  /* 0x000000080300780c */ /* 0x000fe20002f04270 */
[-C--:B------:R-:W-:Y:S01]  /*3850*/  FMUL R13, R54, R56.reuse ;  /* 0x00000038360d7220 */ /* 0x080fe20000400000 */
[-C--:B-1----:R-:W-:Y:S01]  /*3860*/  FMUL R11, R32, R56.reuse ;  /* 0x00000038200b7220 */ /* 0x082fe20000400000 */
[C---:B------:R-:W-:Y:S01]  /*3870*/  ISETP.GT.AND P5, PT, R4.reuse, 0x18, PT ;  /* 0x000000180400780c */ /* 0x040fe20003fa4270 */
[----:B------:R-:W-:Y:S01]  /*3880*/  @P4 STG.E desc[UR36][R8.64+0x24], R31 ;  /* 0x0000241f08004986 */ /* 0x000fe2000c101924 */
[----:B------:R-:W-:Y:S01]  /*3890*/  ISETP.GT.AND P4, PT, R4, 0x19, PT ;  /* 0x000000190400780c */ /* 0x000fe20003f84270 */
[----:B------:R-:W-:-:S02]  /*38a0*/  FMUL R55, R55, R56 ;  /* 0x0000003837377220 */ /* 0x000fc40000400000 */
[----:B------:R1:W-:Y:S01]  /*38b0*/  @P2 STG.E desc[UR36][R6.64+0x40], R11 ;  /* 0x0000400b06002986 */ /* 0x0003e2000c101924 */
[C---:B------:R-:W-:Y:S01]  /*38c0*/  ISETP.GT.AND P2, PT, R3.reuse, RZ, P5 ;  /* 0x000000ff0300720c */ /* 0x040fe20002f44270 */
[-C--:B0-----:R-:W-:Y:S02]  /*38d0*/  FMUL R5, R34, R56.reuse ;  /* 0x0000003822057220 */ /* 0x081fe40000400000 */
[----:B------:R-:W-:Y:S01]  /*38e0*/  @P1 STG.E desc[UR36][R6.64+0x44], R33 ;  /* 0x0000442106001986 */ /* 0x000fe2000c101924 */
[C---:B------:R-:W-:Y:S02]  /*38f0*/  ISETP.GT.AND P1, PT, R3.reuse, RZ, P4 ;  /* 0x000000ff0300720c */ /* 0x040fe40002724270 */
[C---:B------:R-:W-:Y:S01]  /*3900*/  ISETP.GT.AND P4, PT, R3.reuse, 0x8, P4 ;  /* 0x000000080300780c */ /* 0x040fe20002784270 */
[----:B------:R0:W-:Y:S01]  /*3910*/  @P0 STG.E desc[UR36][R8.64+0x40], R5 ;  /* 0x0000400508000986 */ /* 0x0001e2000c101924 */
[C---:B------:R-:W-:Y:S02]  /*3920*/  ISETP.GT.AND P0, PT, R3.reuse, 0x8, P5 ;  /* 0x000000080300780c */ /* 0x040fe40002f04270 */
[----:B------:R-:W-:Y:S01]  /*3930*/  ISETP.GT.AND P5, PT, R4, 0x20, PT ;  /* 0x000000200400780c */ /* 0x000fe20003fa4270 */
[----:B-1----:R-:W-:Y:S01]  /*3940*/  FMUL R11, R36, R56 ;  /* 0x00000038240b7220 */ /* 0x002fe20000400000 */
[----:B------:R-:W-:Y:S02]  /*3950*/  @P3 STG.E desc[UR36][R8.64+0x44], R35 ;  /* 0x0000442308003986 */ /* 0x000fe4000c101924 */
[----:B------:R-:W-:-:S02]  /*3960*/  ISETP.GT.AND P3, PT, R3, RZ, P5 ;  /* 0x000000ff0300720c */ /* 0x000fc40002f64270 */
[----:B------:R1:W-:Y:S01]  /*3970*/  @P2 STG.E desc[UR36][R6.64+0x60], R11 ;  /* 0x0000600b06002986 */ /* 0x0003e2000c101924 */
[----:B------:R-:W-:Y:S01]  /*3980*/  ISETP.GT.AND P2, PT, R4, 0x21, PT ;  /* 0x000000210400780c */ /* 0x000fe20003f44270 */
[-C--:B0-----:R-:W-:Y:S02]  /*3990*/  FMUL R5, R38, R56.reuse ;  /* 0x0000003826057220 */ /* 0x081fe40000400000 */
[----:B------:R-:W-:Y:S01]  /*39a0*/  @P1 STG.E desc[UR36][R6.64+0x64], R37 ;  /* 0x0000642506001986 */ /* 0x000fe2000c101924 */
[C---:B------:R-:W-:Y:S02]  /*39b0*/  ISETP.GT.AND P1, PT, R3.reuse, RZ, P2 ;  /* 0x000000ff0300720c */ /* 0x040fe40001724270 */
[C---:B------:R-:W-:Y:S01]  /*39c0*/  ISETP.GT.AND P2, PT, R3.reuse, 0x8, P2 ;  /* 0x000000080300780c */ /* 0x040fe20001744270 */
[----:B------:R0:W-:Y:S01]  /*39d0*/  @P0 STG.E desc[UR36][R8.64+0x60], R5 ;  /* 0x0000600508000986 */ /* 0x0001e2000c101924 */
[----:B------:R-:W-:Y:S01]  /*39e0*/  ISETP.GT.AND P0, PT, R3, 0x8, P5 ;  /* 0x000000080300780c */ /* 0x000fe20002f04270 */
[----:B-1----:R-:W-:-:S02]  /*39f0*/  FMUL R11, R40, R56 ;  /* 0x00000038280b7220 */ /* 0x002fc40000400000 */
[----:B------:R-:W-:Y:S04]  /*3a00*/  @P4 STG.E desc[UR36][R8.64+0x64], R39 ;  /* 0x0000642708004986 */ /* 0x000fe8000c101924 */
[----:B------:R1:W-:Y:S01]  /*3a10*/  @P3 STG.E desc[UR36][R6.64+0x80], R11 ;  /* 0x0000800b06003986 */ /* 0x0003e2000c101924 */
[----:B------:R-:W-:Y:S01]  /*3a20*/  ISETP.GT.AND P3, PT, R4, 0x28, PT ;  /* 0x000000280400780c */ /* 0x000fe20003f64270 */
[----:B0-----:R-:W-:Y:S02]  /*3a30*/  FMUL R5, R42, R56 ;  /* 0x000000382a057220 */ /* 0x001fe40000400000 */
[----:B------:R-:W-:Y:S01]  /*3a40*/  @P1 STG.E desc[UR36][R6.64+0x84], R41 ;  /* 0x0000842906001986 */ /* 0x000fe2000c101924 */
[----:B------:R-:W-:Y:S02]  /*3a50*/  ISETP.GT.AND P5, PT, R3, RZ, P3 ;  /* 0x000000ff0300720c */ /* 0x000fe40001fa4270 */
[C---:B------:R-:W-:Y:S01]  /*3a60*/  ISETP.GT.AND P1, PT, R4.reuse, 0x29, PT ;  /* 0x000000290400780c */ /* 0x040fe20003f24270 */
[----:B------:R0:W-:Y:S01]  /*3a70*/  @P0 STG.E desc[UR36][R8.64+0x80], R5 ;  /* 0x0000800508000986 */ /* 0x0001e2000c101924 */
[----:B------:R-:W-:-:S02]  /*3a80*/  ISETP.GT.AND P0, PT, R4, 0x30, PT ;  /* 0x000000300400780c */ /* 0x000fc40003f04270 */
[C---:B------:R-:W-:Y:S01]  /*3a90*/  ISETP.GT.AND P4, PT, R3.reuse, RZ, P1 ;  /* 0x000000ff0300720c */ /* 0x040fe20000f84270 */
[-C--:B-1----:R-:W-:Y:S01]  /*3aa0*/  FMUL R11, R44, R56.reuse ;  /* 0x000000382c0b7220 */ /* 0x082fe20000400000 */
[C---:B------:R-:W-:Y:S01]  /*3ab0*/  ISETP.GT.AND P3, PT, R3.reuse, 0x8, P3 ;  /* 0x000000080300780c */ /* 0x040fe20001f64270 */
[----:B------:R-:W-:Y:S01]  /*3ac0*/  @P2 STG.E desc[UR36][R8.64+0x84], R43 ;  /* 0x0000842b08002986 */ /* 0x000fe2000c101924 */
[C---:B------:R-:W-:Y:S02]  /*3ad0*/  ISETP.GT.AND P1, PT, R3.reuse, 0x8, P1 ;  /* 0x000000080300780c */ /* 0x040fe40000f24270 */
[----:B------:R-:W-:Y:S01]  /*3ae0*/  ISETP.GT.AND P2, PT, R4, 0x31, PT ;  /* 0x000000310400780c */ /* 0x000fe20003f44270 */
[----:B------:R1:W-:Y:S01]  /*3af0*/  @P5 STG.E desc[UR36][R6.64+0xa0], R11 ;  /* 0x0000a00b06005986 */ /* 0x0003e2000c101924 */
[C---:B------:R-:W-:Y:S01]  /*3b00*/  ISETP.GT.AND P5, PT, R3.reuse, RZ, P0 ;  /* 0x000000ff0300720c */ /* 0x040fe200007a4270 */
[----:B0-----:R-:W-:Y:S01]  /*3b10*/  FMUL R5, R46, R56 ;  /* 0x000000382e057220 */ /* 0x001fe20000400000 */
[----:B------:R-:W-:-:S03]  /*3b20*/  ISETP.GT.AND P0, PT, R3, 0x8, P0 ;  /* 0x000000080300780c */ /* 0x000fc60000704270 */
[----:B------:R-:W-:Y:S01]  /*3b30*/  @P4 STG.E desc[UR36][R6.64+0xa4], R45 ;  /* 0x0000a42d06004986 */ /* 0x000fe2000c101924 */
[C---:B------:R-:W-:Y:S02]  /*3b40*/  ISETP.GT.AND P4, PT, R3.reuse, RZ, P2 ;  /* 0x000000ff0300720c */ /* 0x040fe40001784270 */
[----:B------:R-:W-:Y:S01]  /*3b50*/  ISETP.GT.AND P2, PT, R3, 0x8, P2 ;  /* 0x000000080300780c */ /* 0x000fe20001744270 */
[----:B------:R0:W-:Y:S01]  /*3b60*/  @P3 STG.E desc[UR36][R8.64+0xa0], R5 ;  /* 0x0000a00508003986 */ /* 0x0001e2000c101924 */
[----:B------:R-:W-:Y:S01]  /*3b70*/  ISETP.GT.AND P3, PT, R4, 0x39, PT ;  /* 0x000000390400780c */ /* 0x000fe20003f64270 */
[----:B-1----:R-:W-:Y:S02]  /*3b80*/  FMUL R11, R48, R56 ;  /* 0x00000038300b7220 */ /* 0x002fe40000400000 */
[----:B------:R-:W-:Y:S01]  /*3b90*/  @P1 STG.E desc[UR36][R8.64+0xa4], R47 ;  /* 0x0000a42f08001986 */ /* 0x000fe2000c101924 */
[----:B------:R-:W-:Y:S01]  /*3ba0*/  ISETP.GT.AND P1, PT, R4, 0x38, PT ;  /* 0x000000380400780c */ /* 0x000fe20003f24270 */
[----:B------:R-:W-:-:S02]  /*3bb0*/  @P5 IMAD.MOV.U32 R4, RZ, RZ, R6 ;  /* 0x000000ffff045224 */ /* 0x000fc400078e0006 */
[----:B0-----:R-:W-:-:S05]  /*3bc0*/  @P5 IMAD.MOV.U32 R5, RZ, RZ, R7 ;  /* 0x000000ffff055224 */ /* 0x001fca00078e0007 */
[----:B------:R0:W-:Y:S01]  /*3bd0*/  @P5 STG.E desc[UR36][R4.64+0xc0], R11 ;  /* 0x0000c00b04005986 */ /* 0x0001e2000c101924 */
[C---:B------:R-:W-:Y:S02]  /*3be0*/  ISETP.GT.AND P5, PT, R3.reuse, RZ, P3 ;  /* 0x000000ff0300720c */ /* 0x040fe40001fa4270 */
[----:B------:R-:W-:Y:S01]  /*3bf0*/  ISETP.GT.AND P3, PT, R3, 0x8, P3 ;  /* 0x000000080300780c */ /* 0x000fe20001f64270 */
[----:B0-----:R-:W-:Y:S02]  /*3c00*/  @P4 IMAD.MOV.U32 R4, RZ, RZ, R6 ;  /* 0x000000ffff044224 */ /* 0x001fe400078e0006 */
[----:B------:R-:W-:Y:S01]  /*3c10*/  FMUL R11, R52, R56 ;  /* 0x00000038340b7220 */ /* 0x000fe20000400000 */
[----:B------:R-:W-:-:S05]  /*3c20*/  @P4 IMAD.MOV.U32 R5, RZ, RZ, R7 ;  /* 0x000000ffff054224 */ /* 0x000fca00078e0007 */
[----:B------:R0:W-:Y:S01]  /*3c30*/  @P4 STG.E desc[UR36][R4.64+0xc4], R49 ;  /* 0x0000c43104004986 */ /* 0x0001e2000c101924 */
[C---:B------:R-:W-:Y:S02]  /*3c40*/  ISETP.GT.AND P4, PT, R3.reuse, RZ, P1 ;  /* 0x000000ff0300720c */ /* 0x040fe40000f84270 */
[----:B------:R-:W-:Y:S01]  /*3c50*/  ISETP.GT.AND P1, PT, R3, 0x8, P1 ;  /* 0x000000080300780c */ /* 0x000fe20000f24270 */
[----:B------:R-:W-:Y:S01]  /*3c60*/  FMUL R3, R50, R56 ;  /* 0x0000003832037220 */ /* 0x000fe20000400000 */
[----:B0-----:R-:W-:Y:S02]  /*3c70*/  @P0 IMAD.MOV.U32 R4, RZ, RZ, R8 ;  /* 0x000000ffff040224 */ /* 0x001fe400078e0008 */
[----:B------:R-:W-:-:S05]  /*3c80*/  @P0 IMAD.MOV.U32 R5, RZ, RZ, R9 ;  /* 0x000000ffff050224 */ /* 0x000fca00078e0009 */
[----:B------:R0:W-:Y:S02]  /*3c90*/  @P0 STG.E desc[UR36][R4.64+0xc0], R3 ;  /* 0x0000c00304000986 */ /* 0x0001e4000c101924 */
[----:B0-----:R-:W-:Y:S02]  /*3ca0*/  @P2 IMAD.MOV.U32 R4, RZ, RZ, R8 ;  /* 0x000000ffff042224 */ /* 0x001fe400078e0008 */
[----:B------:R-:W-:-:S05]  /*3cb0*/  @P2 IMAD.MOV.U32 R5, RZ, RZ, R9 ;  /* 0x000000ffff052224 */ /* 0x000fca00078e0009 */
[----:B------:R0:W-:Y:S02]  /*3cc0*/  @P2 STG.E desc[UR36][R4.64+0xc4], R51 ;  /* 0x0000c43304002986 */ /* 0x0001e4000c101924 */
[----:B0-----:R-:W-:Y:S02]  /*3cd0*/  @P4 IMAD.MOV.U32 R4, RZ, RZ, R6 ;  /* 0x000000ffff044224 */ /* 0x001fe400078e0006 */
[----:B------:R-:W-:-:S05]  /*3ce0*/  @P4 IMAD.MOV.U32 R5, RZ, RZ, R7 ;  /* 0x000000ffff054224 */ /* 0x000fca00078e0007 */
[----:B------:R0:W-:Y:S04]  /*3cf0*/  @P4 STG.E desc[UR36][R4.64+0xe0], R11 ;  /* 0x0000e00b04004986 */ /* 0x0001e8000c101924 */
[----:B------:R1:W-:Y:S01]  /*3d00*/  @P5 STG.E desc[UR36][R6.64+0xe4], R53 ;  /* 0x0000e43506005986 */ /* 0x0003e2000c101924 */
[----:B0-----:R-:W-:Y:S02]  /*3d10*/  @P1 IMAD.MOV.U32 R4, RZ, RZ, R8 ;  /* 0x000000ffff041224 */ /* 0x001fe400078e0008 */
[----:B------:R-:W-:-:S05]  /*3d20*/  @P1 IMAD.MOV.U32 R5, RZ, RZ, R9 ;  /* 0x000000ffff051224 */ /* 0x000fca00078e0009 */
[----:B------:R1:W-:Y:S04]  /*3d30*/  @P1 STG.E desc[UR36][R4.64+0xe0], R13 ;  /* 0x0000e00d04001986 */ /* 0x0003e8000c101924 */
[----:B------:R1:W-:Y:S02]  /*3d40*/  @P3 STG.E desc[UR36][R8.64+0xe4], R55 ;  /* 0x0000e43708003986 */ /* 0x0003e4000c101924 */
.L_x_97:
[----:B------:R-:W-:Y:S05]  /*3d50*/  BSYNC B0 ;  /* 0x0000000000007941 */ /* 0x000fea0003800000 */
.L_x_35:
[----:B------:R-:W-:Y:S01]  /*3d60*/  ULDC UR4, c[0x0][0xc] ;  /* 0x0000030000047ab9 */ /* 0x000fe20000000800 */
[----:B------:R-:W-:Y:S01]  /*3d70*/  ULDC UR5, c[0x0][0x10] ;  /* 0x0000040000057ab9 */ /* 0x000fe20000000800 */
[----:B------:R-:W2:Y:S01]  /*3d80*/  LDC R3, c[0x0][0x14] ;  /* 0x00000500ff037b82 */ /* 0x000ea20000000800 */
[----:B------:R-:W-:Y:S01]  /*3d90*/  UIMAD.WIDE.U32 UR4, UR4, UR5, URZ ;  /* 0x00000005040472a5 */ /* 0x000fe2000f8e003f */
[----:B------:R-:W-:Y:S02]  /*3da0*/  IMAD.MOV.U32 R61, RZ, RZ, -0x1 ;  /* 0xffffffffff3d7424 */ /* 0x000fe400078e00ff */
[----:B------:R-:W-:-:S03]  /*3db0*/  IMAD.MOV.U32 R59, RZ, RZ, -0x1 ;  /* 0xffffffffff3b7424 */ /* 0x000fc600078e00ff */
[----:B--2---:R-:W-:-:S04]  /*3dc0*/  IMAD.WIDE.U32 R16, R3, UR4, R16 ;  /* 0x0000000403107c25 */ /* 0x004fc8000f8e0010 */
[----:B------:R-:W-:Y:S01]  /*3dd0*/  IMAD R3, R3, UR5, RZ ;  /* 0x0000000503037c24 */ /* 0x000fe2000f8e02ff */
[----:B------:R-:W-:Y:S02]  /*3de0*/  ULDC.64 UR4, c[0x0][0x650] ;  /* 0x0001940000047ab9 */ /* 0x000fe40000000a00 */
[----:B------:R-:W-:Y:S01]  /*3df0*/  ISETP.GE.U32.AND P0, PT, R16, UR4, PT ;  /* 0x0000000410007c0c */ /* 0x000fe2000bf06070 */
[--C-:B------:R-:W-:Y:S01]  /*3e00*/  IMAD.IADD R17, R17, 0x1, R3.reuse ;  /* 0x0000000111117824 */ /* 0x100fe200078e0203 */
[----:B------:R-:W-:-:S04]  /*3e10*/  PRMT R3, RZ, 0x7610, R3 ;  /* 0x00007610ff037816 */ /* 0x000fc80000000003 */
[----:B------:R-:W-:-:S13]  /*3e20*/  ISETP.GE.U32.AND.EX P0, PT, R17, UR5, PT, P0 ;  /* 0x0000000511007c0c */ /* 0x000fda000bf06100 */
[----:B------:R-:W-:Y:S05]  /*3e30*/  @P0 BRA `(.L_x_98) ;  /* 0x0000000400640947 */ /* 0x000fea0003800000 */
[----:B0--3--:R-:W0:Y:S01]  /*3e40*/  S2R R12, SR_CTAID.X ;  /* 0x00000000000c7919 */ /* 0x009e220000002500 */
[----:B-1----:R-:W1:Y:S01]  /*3e50*/  LDC.64 R10, c[0x0][0x628] ;  /* 0x00018a00ff0a7b82 */ /* 0x002e620000000a00 */
[----:B------:R-:W-:Y:S01]  /*3e60*/  ULDC UR4, c[0x0][0x150] ;  /* 0x0000540000047ab9 */ /* 0x000fe20000000800 */
[----:B----4-:R-:W-:Y:S01]  /*3e70*/  IMAD.MOV.U32 R8, RZ, RZ, R16 ;  /* 0x000000ffff087224 */ /* 0x010fe200078e0010 */
[----:B------:R-:W2:Y:S01]  /*3e80*/  S2R R24, SR_CTAID.Y ;  /* 0x0000000000187919 */ /* 0x000ea20000002600 */
[----:B------:R-:W-:-:S04]  /*3e90*/  IMAD.MOV.U32 R9, RZ, RZ, R17 ;  /* 0x000000ffff097224 */ /* 0x000fc800078e0011 */
[----:B------:R-:W3:Y:S08]  /*3ea0*/  LDC R21, c[0x0][0x144] ;  /* 0x00005100ff157b82 */ /* 0x000ef00000000800 */
[----:B------:R-:W4:Y:S08]  /*3eb0*/  LDC R0, c[0x0][0x630] ;  /* 0x00018c00ff007b82 */ /* 0x000f300000000800 */
[----:B------:R-:W2:Y:S01]  /*3ec0*/  LDC.64 R14, c[0x0][0x620] ;  /* 0x00018800ff0e7b82 */ /* 0x000ea20000000a00 */
[----:B-1----:R-:W-:-:S04]  /*3ed0*/  ISETP.NE.U32.AND P0, PT, R10, RZ, PT ;  /* 0x000000ff0a00720c */ /* 0x002fc80003f05070 */
[----:B------:R-:W-:Y:S02]  /*3ee0*/  ISETP.NE.AND.EX P0, PT, R11, RZ, PT, P0 ;  /* 0x000000ff0b00720c */ /* 0x000fe40003f05300 */
[----:B0-----:R-:W-:-:S05]  /*3ef0*/  I2FP.F32.U32 R3, R12 ;  /* 0x0000000c00037245 */ /* 0x001fca0000201000 */
[----:B------:R-:W-:-:S04]  /*3f00*/  FMUL R3, R3, UR4 ;  /* 0x0000000403037c20 */ /* 0x000fc80008400000 */
[----:B------:R0:W1:Y:S02]  /*3f10*/  F2I.U32.TRUNC.NTZ R20, R3 ;  /* 0x0000000300147305 */ /* 0x000064000020f000 */
[----:B---34-:R-:W-:Y:S05]  /*3f20*/  @!P0 BRA `(.L_x_99) ;  /* 0x0000000000288947 */ /* 0x018fea0003800000 */
[----:B0-----:R-:W0:Y:S02]  /*3f30*/  LDC R3, c[0x0][0x634] ;  /* 0x00018d00ff037b82 */ /* 0x001e240000000800 */
        /* <DEDUP_REMOVED lines=9> */
.L_x_99:
[----:B------:R-:W3:Y:S01]  /*3fd0*/  LDC.64 R28, c[0x0][0x640] ;  /* 0x00019000ff1c7b82 */ /* 0x000ee20000000a00 */
[-CC-:B------:R-:W-:Y:S01]  /*3fe0*/  SHF.R.U64 R59, R8, R0.reuse, R9.reuse ;  /* 0x00000000083b7219 */ /* 0x180fe20000001209 */
[----:B-1----:R-:W-:Y:S01]  /*3ff0*/  IMAD.MOV R20, RZ, RZ, -R20 ;  /* 0x000000ffff147224 */ /* 0x002fe200078e0a14 */
[----:B------:R-:W-:Y:S01]  /*4000*/  SHF.R.U32.HI R0, RZ, R0, R9 ;  /* 0x00000000ff007219 */ /* 0x000fe20000011609 */
[----:B------:R-:W-:Y:S01]  /*4010*/  ULDC UR4, c[0x0][0x154] ;  /* 0x0000550000047ab9 */ /* 0x000fe20000000800 */
[----:B0-----:R-:W-:Y:S01]  /*4020*/  IADD3 R3, P0, RZ, -R59, RZ ;  /* 0x8000003bff037210 */ /* 0x001fe20007f1e0ff */
[----:B------:R-:W-:Y:S02]  /*4030*/  IMAD R21, R21, R20, R12 ;  /* 0x0000001415157224 */ /* 0x000fe400078e020c */
[----:B------:R-:W0:Y:S01]  /*4040*/  LDC R6, c[0x0][0x618] ;  /* 0x00018600ff067b82 */ /* 0x000e220000000800 */
[----:B------:R-:W-:Y:S02]  /*4050*/  IMAD.MOV.U32 R7, RZ, RZ, 0x1 ;  /* 0x00000001ff077424 */ /* 0x000fe400078e00ff */
[----:B------:R-:W-:-:S04]  /*4060*/  IMAD.X R5, RZ, RZ, ~R0, P0 ;  /* 0x000000ffff057224 */ /* 0x000fc800000e0e00 */
[-C--:B--2---:R-:W-:Y:S01]  /*4070*/  IMAD R0, R5, R14.reuse, RZ ;  /* 0x0000000e05007224 */ /* 0x084fe200078e02ff */
[----:B------:R-:W1:Y:S01]  /*4080*/  LDC R8, c[0x0][0x608] ;  /* 0x00018200ff087b82 */ /* 0x000e620000000800 */
[----:B------:R-:W-:-:S04]  /*4090*/  IMAD.WIDE.U32 R4, R3, R14, R16 ;  /* 0x0000000e03047225 */ /* 0x000fc800078e0010 */
[----:B------:R-:W-:Y:S01]  /*40a0*/  IMAD R3, R3, R15, R0 ;  /* 0x0000000f03037224 */ /* 0x000fe200078e0200 */
[----:B------:R-:W-:Y:S02]  /*40b0*/  I2FP.F32.U32 R0, R24 ;  /* 0x0000001800007245 */ /* 0x000fe40000201000 */
[----:B------:R-:W2:Y:S01]  /*40c0*/  LDC R26, c[0x0][0x658] ;  /* 0x00019600ff1a7b82 */ /* 0x000ea20000000800 */
[----:B------:R-:W-:Y:S01]  /*40d0*/  IMAD.IADD R3, R5, 0x1, R3 ;  /* 0x0000000105037824 */ /* 0x000fe200078e0203 */
[----:B---3--:R-:W-:Y:S01]  /*40e0*/  ISETP.NE.U32.AND P0, PT, R28, RZ, PT ;  /* 0x000000ff1c00720c */ /* 0x008fe20003f05070 */
[----:B------:R-:W-:Y:S01]  /*40f0*/  FMUL R0, R0, UR4 ;  /* 0x0000000400007c20 */ /* 0x000fe20008400000 */
[----:B------:R-:W-:Y:S02]  /*4100*/  IMAD.MOV.U32 R5, RZ, RZ, -0x1 ;  /* 0xffffffffff057424 */ /* 0x000fe400078e00ff */
[----:B------:R-:W-:Y:S01]  /*4110*/  ISETP.NE.AND.EX P0, PT, R29, RZ, PT, P0 ;  /* 0x000000ff1d00720c */ /* 0x000fe20003f05300 */
[----:B------:R3:W4:Y:S01]  /*4120*/  F2I.U32.TRUNC.NTZ R13, R0 ;  /* 0x00000000000d7305 */ /* 0x000722000020f000 */
[----:B------:R-:W3:Y:S01]  /*4130*/  LDC R15, c[0x0][0x148] ;  /* 0x00005200ff0f7b82 */ /* 0x000ee20000000800 */
[----:B0-----:R-:W-:-:S02]  /*4140*/  SHF.R.U64 R12, R4, R6, R3 ;  /* 0x00000006040c7219 */ /* 0x001fc40000001203 */
[----:B------:R-:W-:-:S05]  /*4150*/  SHF.R.U32.HI R3, RZ, R6, R3 ;  /* 0x00000006ff037219 */ /* 0x000fca0000011603 */
[----:B------:R-:W0:Y:S01]  /*4160*/  LDC R20, c[0x0][0x600] ;  /* 0x00018000ff147b82 */ /* 0x000e220000000800 */
[-CC-:B-1----:R-:W-:Y:S02]  /*4170*/  SHF.R.U64 R10, R12, R8.reuse, R3.reuse ;  /* 0x000000080c0a7219 */ /* 0x182fe40000001203 */
[----:B------:R-:W-:-:S05]  /*4180*/  SHF.R.U32.HI R3, RZ, R8, R3 ;  /* 0x00000008ff037219 */ /* 0x000fca0000011603 */
[----:B------:R-:W1:Y:S01]  /*4190*/  LDC R27, c[0x0][0x648] ;  /* 0x00019200ff1b7b82 */ /* 0x000e620000000800 */
[-C--:B--2---:R-:W-:Y:S02]  /*41a0*/  SHF.L.U32 R4, R5, R26.reuse, RZ ;  /* 0x0000001a05047219 */ /* 0x084fe400000006ff */
[-CC-:B------:R-:W-:Y:S02]  /*41b0*/  SHF.R.U64 R14, R10, R26.reuse, R3.reuse ;  /* 0x0000001a0a0e7219 */ /* 0x180fe40000001203 */
[----:B------:R-:W-:Y:S02]  /*41c0*/  SHF.R.U32.HI R5, RZ, R26, R3 ;  /* 0x0000001aff057219 */ /* 0x000fe40000011603 */
[----:B------:R-:W-:Y:S01]  /*41d0*/  LOP3.LUT R25, RZ, R4, RZ, 0x33, !PT ;  /* 0x00000004ff197212 */ /* 0x000fe200078e33ff */
[----:B------:R-:W2:Y:S01]  /*41e0*/  LDC R30, c[0x0][0x638] ;  /* 0x00018e00ff1e7b82 */ /* 0x000ea20000000800 */
[----:B------:R-:W-:Y:S01]  /*41f0*/  SHF.L.U32 R26, R7, R26, RZ ;  /* 0x0000001a071a7219 */ /* 0x000fe200000006ff */
[----:B------:R-:W-:-:S06]  /*4200*/  IMAD.MOV.U32 R4, RZ, RZ, R14 ;  /* 0x000000ffff047224 */ /* 0x000fcc00078e000e */
[----:B------:R-:W0:Y:S01]  /*4210*/  LDC R31, c[0x0][0x610] ;  /* 0x00018400ff1f7b82 */ /* 0x000e220000000800 */
[----:B----4-:R-:W-:Y:S05]  /*4220*/  @!P0 BRA `(.L_x_100) ;  /* 0x0000000000288947 */ /* 0x010fea0003800000 */
        /* <DEDUP_REMOVED lines=10> */
.L_x_100:
[----:B------:R-:W-:Y:S01]  /*42d0*/  ISETP.NE.AND P0, PT, R2, 0x1, PT ;  /* 0x000000010200780c */ /* 0x000fe20003f05270 */
[----:B0-----:R-:W-:Y:S01]  /*42e0*/  VIADD R7, R20, 0xffffffff ;  /* 0xffffffff14077836 */ /* 0x001fe20000000000 */
[----:B-1-3--:R-:W-:Y:S01]  /*42f0*/  SHF.R.U64 R0, R4, R27, R5 ;  /* 0x0000001b04007219 */ /* 0x00afe20000001205 */
[----:B------:R-:W-:Y:S01]  /*4300*/  IMAD.MOV R13, RZ, RZ, -R13 ;  /* 0x000000ffff0d7224 */ /* 0x000fe200078e0a0d */
[----:B------:R-:W-:Y:S01]  /*4310*/  LOP3.LUT R5, R10, R25, RZ, 0xc0, !PT ;  /* 0x000000190a057212 */ /* 0x000fe200078ec0ff */
[----:B------:R-:W-:Y:S01]  /*4320*/  IMAD.MOV.U32 R4, RZ, RZ, 0x1 ;  /* 0x00000001ff047424 */ /* 0x000fe200078e00ff */
[----:B------:R-:W-:Y:S01]  /*4330*/  LOP3.LUT R12, R12, R7, RZ, 0xc0, !PT ;  /* 0x000000070c0c7212 */ /* 0x000fe200078ec0ff */
[----:B------:R-:W-:Y:S02]  /*4340*/  IMAD.MOV R3, RZ, RZ, -R0 ;  /* 0x000000ffff037224 */ /* 0x000fe400078e0a00 */
[----:B------:R-:W-:Y:S02]  /*4350*/  IMAD R0, R26, R0, R5 ;  /* 0x000000001a007224 */ /* 0x000fe400078e0205 */
[----:B--2---:R-:W-:-:S02]  /*4360*/  IMAD R3, R3, R30, R14 ;  /* 0x0000001e03037224 */ /* 0x004fc400078e020e */
[----:B------:R-:W-:Y:S02]  /*4370*/  @P0 IMAD R21, R15, R13, R24 ;  /* 0x0000000d0f150224 */ /* 0x000fe400078e0218 */
[----:B------:R-:W-:Y:S01]  /*4380*/  IMAD R5, R3, R20, R12 ;  /* 0x0000001403057224 */ /* 0x000fe200078e020c */
[----:B------:R-:W-:Y:S01]  /*4390*/  PRMT R3, R4, 0x7610, R3 ;  /* 0x0000761004037816 */ /* 0x000fe20000000003 */
[----:B------:R-:W-:-:S05]  /*43a0*/  IMAD R0, R0, R31, R21 ;  /* 0x0000001f00007224 */ /* 0x000fca00078e0215 */
[----:B------:R-:W-:Y:S02]  /*43b0*/  SEL R61, R5, R0, !P0 ;  /* 0x00000000053d7207 */ /* 0x000fe40004000000 */
[----:B------:R-:W-:-:S07]  /*43c0*/  SEL R0, R0, R5, !P0 ;  /* 0x0000000500007207 */ /* 0x000fce0004000000 */
.L_x_98:
[----:B------:R-:W-:Y:S01]  /*43d0*/  LOP3.LUT P0, RZ, R3, 0xff, RZ, 0xc0, !PT ;  /* 0x000000ff03ff7812 */ /* 0x000fe2000780c0ff */
[----:B------:R-:W-:-:S12]  /*43e0*/  IMAD.MOV.U32 R60, RZ, RZ, R0 ;  /* 0x000000ffff3c7224 */ /* 0x000fd800078e0000 */
[----:B------:R-:W-:Y:S05]  /*43f0*/  @P0 BRA `(.L_x_101) ;  /* 0xffffffcc00b00947 */ /* 0x000fea000383ffff */
[----:B------:R-:W-:Y:S05]  /*4400*/  EXIT ;  /* 0x000000000000794d */ /* 0x000fea0003800000 */
.L_x_8:
[----:B0-----:R-:W-:Y:S01]  /*4410*/  ULDC.64 UR4, c[0x0][0x650] ;  /* 0x0001940000047ab9 */ /* 0x001fe20000000a00 */
        /* <DEDUP_REMOVED lines=25> */
.L_x_103:
[----:B------:R-:W0:Y:S01]  /*45b0*/  LDC.64 R28, c[0x0][0x640] ;  /* 0x00019000ff1c7b82 */ /* 0x000e220000000a00 */
[-CC-:B------:R-:W-:Y:S01]  /*45c0*/  SHF.R.U64 R22, R12, R6.reuse, R13.reuse ;  /* 0x000000060c167219 */ /* 0x180fe2000000120d */
[----:B------:R-:W-:Y:S01]  /*45d0*/  IMAD.MOV.U32 R30, RZ, RZ, 0x1 ;  /* 0x00000001ff1e7424 */ /* 0x000fe200078e00ff */
[----:B------:R-:W-:Y:S02]  /*45e0*/  SHF.R.U32.HI R6, RZ, R6, R13 ;  /* 0x00000006ff067219 */ /* 0x000fe4000001160d */
        /* <DEDUP_REMOVED lines=8> */
[----:B------:R-:W-:Y:S01]  /*4670*/  IMAD.IADD R9, R9, 0x1, R11 ;  /* 0x0000000109097824 */ /* 0x000fe200078e020b */
[----:B0-----:R-:W-:-:S04]  /*4680*/  ISETP.NE.U32.AND P0, PT, R28, RZ, PT ;  /* 0x000000ff1c00720c */ /* 0x001fc80003f05070 */
[----:B------:R-:W-:Y:S02]  /*4690*/  ISETP.NE.AND.EX P0, PT, R29, RZ, PT, P0 ;  /* 0x000000ff1d00720c */ /* 0x000fe40003f05300 */
[----:B------:R-:W0:Y:S01]  /*46a0*/  LDC R20, c[0x0][0x600] ;  /* 0x00018000ff147b82 */ /* 0x000e220000000800 */
[-CC-:B-1----:R-:W-:Y:S01]  /*46b0*/  SHF.R.U64 R14, R8, R10.reuse, R9.reuse ;  /* 0x0000000a080e7219 */ /* 0x182fe20000001209 */
[----:B------:R-:W-:Y:S01]  /*46c0*/  IMAD.MOV.U32 R8, RZ, RZ, -0x1 ;  /* 0xffffffffff087424 */ /* 0x000fe200078e00ff */
[----:B------:R-:W-:-:S05]  /*46d0*/  SHF.R.U32.HI R9, RZ, R10, R9 ;  /* 0x0000000aff097219 */ /* 0x000fca0000011609 */
[----:B------:R-:W1:Y:S01]  /*46e0*/  LDC R26, c[0x0][0x648] ;  /* 0x00019200ff1a7b82 */ /* 0x000e620000000800 */
[-CC-:B--2---:R-:W-:Y:S02]  /*46f0*/  SHF.R.U64 R21, R14, R12.reuse, R9.reuse ;  /* 0x0000000c0e157219 */ /* 0x184fe40000001209 */
[----:B------:R-:W-:-:S05]  /*4700*/  SHF.R.U32.HI R6, RZ, R12, R9 ;  /* 0x0000000cff067219 */ /* 0x000fca0000011609 */
[----:B------:R-:W2:Y:S01]  /*4710*/  LDC R27, c[0x0][0x638] ;  /* 0x00018e00ff1b7b82 */ /* 0x000ea20000000800 */
[-C--:B---3--:R-:W-:Y:S02]  /*4720*/  SHF.L.U32 R8, R8, R25.reuse, RZ ;  /* 0x0000001908087219 */ /* 0x088fe400000006ff */
[-CC-:B------:R-:W-:Y:S02]  /*4730*/  SHF.R.U64 R23, R21, R25.reuse, R6.reuse ;  /* 0x0000001915177219 */ /* 0x180fe40000001206 */
[----:B------:R-:W-:Y:S02]  /*4740*/  LOP3.LUT R32, RZ, R8, RZ, 0x33, !PT ;  /* 0x00000008ff207212 */ /* 0x000fe400078e33ff */
[----:B------:R-:W-:Y:S01]  /*4750*/  SHF.R.U32.HI R9, RZ, R25, R6 ;  /* 0x00000019ff097219 */ /* 0x000fe20000011606 */
[----:B------:R-:W3:Y:S01]  /*4760*/  LDC R31, c[0x0][0x610] ;  /* 0x00018400ff1f7b82 */ /* 0x000ee20000000800 */
[----:B------:R-:W-:Y:S01]  /*4770*/  IMAD.MOV.U32 R8, RZ, RZ, R23 ;  /* 0x000000ffff087224 */ /* 0x000fe200078e0017 */
[----:B------:R-:W-:Y:S06]  /*4780*/  @!P0 BRA `(.L_x_104) ;  /* 0x0000000000288947 */ /* 0x000fec0003800000 */
        /* <DEDUP_REMOVED lines=10> */
.L_x_104:
[----:B------:R-:W-:Y:S02]  /*4830*/  ISETP.NE.AND P0, PT, R2, 0x1, PT ;  /* 0x000000010200780c */ /* 0x000fe40003f05270 */
[----:B-1----:R-:W-:Y:S01]  /*4840*/  SHF.R.U64 R6, R8, R26, R9 ;  /* 0x0000001a08067219 */ /* 0x002fe20000001209 */
[----:B0-----:R-:W-:Y:S01]  /*4850*/  VIADD R9, R20, 0xffffffff ;  /* 0xffffffff14097836 */ /* 0x001fe20000000000 */
[----:B------:R-:W-:Y:S02]  /*4860*/  SHF.L.U32 R30, R30, R25, RZ ;  /* 0x000000191e1e7219 */ /* 0x000fe400000006ff */
[----:B------:R-:W-:Y:S01]  /*4870*/  LOP3.LUT R5, R21, R32, RZ, 0xc0, !PT ;  /* 0x0000002015057212 */ /* 0x000fe200078ec0ff */
[----:B------:R-:W-:-:S04]  /*4880*/  IMAD.MOV R8, RZ, RZ, -R6 ;  /* 0x000000ffff087224 */ /* 0x000fc800078e0a06 */
[----:B------:R-:W-:Y:S01]  /*4890*/  IMAD R6, R30, R6, R5 ;  /* 0x000000061e067224 */ /* 0x000fe200078e0205 */
[----:B------:R-:W-:Y:S01]  /*48a0*/  LOP3.LUT R5, R14, R9, RZ, 0xc0, !PT ;  /* 0x000000090e057212 */ /* 0x000fe200078ec0ff */
[----:B------:R-:W-:Y:S02]  /*48b0*/  @P0 IMAD R3, R7, R24, R4 ;  /* 0x0000001807030224 */ /* 0x000fe400078e0204 */
[----:B--2---:R-:W-:Y:S02]  /*48c0*/  IMAD R4, R8, R27, R23 ;  /* 0x0000001b08047224 */ /* 0x004fe400078e0217 */
[----:B---3--:R-:W-:Y:S02]  /*48d0*/  IMAD R3, R6, R31, R3 ;  /* 0x0000001f06037224 */ /* 0x008fe400078e0203 */
[----:B------:R-:W-:Y:S02]  /*48e0*/  IMAD R4, R4, R20, R5 ;  /* 0x0000001404047224 */ /* 0x000fe400078e0205 */
[----:B------:R-:W-:-:S02]  /*48f0*/  IMAD.MOV.U32 R8, RZ, RZ, 0x1 ;  /* 0x00000001ff087424 */ /* 0x000fc400078e00ff */
[----:B------:R-:W-:Y:S01]  /*4900*/  IMAD.MOV.U32 R6, RZ, RZ, R22 ;  /* 0x000000ffff067224 */ /* 0x000fe200078e0016 */
[----:B------:R-:W-:Y:S02]  /*4910*/  SEL R20, R4, R3, !P0 ;  /* 0x0000000304147207 */ /* 0x000fe40004000000 */
[----:B------:R-:W-:-:S07]  /*4920*/  SEL R21, R3, R4, !P0 ;  /* 0x0000000403157207 */ /* 0x000fce0004000000 */
.L_x_102:
[----:B------:R-:W-:-:S08]  /*4930*/  NOP ;  /* 0x0000000000007918 */ /* 0x000fd00000000000 */
[----:B------:R-:W0:-:S00]  /*4940*/  USETMAXREG.DEALLOC.CTAPOOL 0x28 ;  /* 0x00000028000079c8 */ /* 0x000e0000080e0500 */
[----:B0-----:R-:W-:-:S13]  /*4950*/  ISETP.NE.AND P0, PT, R0, RZ, PT ;  /* 0x000000ff0000720c */ /* 0x001fda0003f05270 */
[----:B------:R-:W-:Y:S05]  /*4960*/  @P0 EXIT ;  /* 0x000000000000094d */ /* 0x000fea0003800000 */
[----:B------:R-:W-:Y:S01]  /*4970*/  LOP3.LUT P0, RZ, R8, 0xff, RZ, 0xc0, !PT ;  /* 0x000000ff08ff7812 */ /* 0x000fe2000780c0ff */
[----:B------:R-:W-:Y:S02]  /*4980*/  IMAD.MOV.U32 R0, RZ, RZ, 0x1 ;  /* 0x00000001ff007424 */ /* 0x000fe400078e00ff */
[----:B------:R-:W-:-:S10]  /*4990*/  IMAD.MOV.U32 R3, RZ, RZ, RZ ;  /* 0x000000ffff037224 */ /* 0x000fd400078e00ff */
[----:B------:R-:W-:Y:S05]  /*49a0*/  @!P0 BRA `(.L_x_105) ;  /* 0x0000000c00448947 */ /* 0x000fea0003800000 */
[----:B------:R-:W0:Y:S01]  /*49b0*/  LDC R0, c[0x0][0x28c] ;  /* 0x0000a300ff007b82 */ /* 0x000e220000000800 */
[----:B------:R-:W1:Y:S01]  /*49c0*/  S2R R12, SR_CgaCtaId ;  /* 0x00000000000c7919 */ /* 0x000e620000008800 */
[----:B------:R-:W-:Y:S01]  /*49d0*/  ULDC UR5, c[0x0][0x600] ;  /* 0x0001800000057ab9 */ /* 0x000fe20000000800 */
[----:B------:R-:W-:Y:S01]  /*49e0*/  ULDC UR4, c[0x0][0xc] ;  /* 0x0000030000047ab9 */ /* 0x000fe20000000800 */
[----:B------:R-:W-:Y:S01]  /*49f0*/  UIADD3 UR16, UR5, -0x1, URZ ;  /* 0xffffffff05107890 */ /* 0x000fe2000fffe03f */
[----:B------:R-:W-:Y:S01]  /*4a00*/  BSSY B0, `(.L_x_105) ;  /* 0x00000cb000007945 */ /* 0x000fe20003800000 */
[----:B------:R-:W-:Y:S01]  /*4a10*/  ULDC UR6, c[0x0][0x658] ;  /* 0x0001960000067ab9 */ /* 0x000fe20000000800 */
[----:B------:R-:W-:Y:S01]  /*4a20*/  ULDC UR5, c[0x0][0x10] ;  /* 0x0000040000057ab9 */ /* 0x000fe20000000800 */
[----:B------:R-:W-:Y:S01]  /*4a30*/  UMOV UR7, 0xffffffff ;  /* 0xffffffff00077882 */ /* 0x000fe20000000000 */
[----:B------:R-:W-:Y:S01]  /*4a40*/  UMOV UR8, 0x1 ;  /* 0x0000000100087882 */ /* 0x000fe20000000000 */
[----:B------:R-:W-:Y:S01]  /*4a50*/  UIMAD.WIDE.U32 UR4, UR4, UR5, URZ ;  /* 0x00000005040472a5 */ /* 0x000fe2000f8e003f */
[----:B------:R-:W-:Y:S01]  /*4a60*/  IMAD.MOV.U32 R9, RZ, RZ, 0x1 ;  /* 0x00000001ff097424 */ /* 0x000fe200078e00ff */
[----:B------:R-:W-:Y:S01]  /*4a70*/  USHF.L.U32 UR7, UR7, UR6, URZ ;  /* 0x0000000607077299 */ /* 0x000fe2000800063f */
[----:B------:R-:W-:Y:S01]  /*4a80*/  LOP3.LUT R8, R19, 0x2, RZ, 0xfc, !PT ;  /* 0x0000000213087812 */ /* 0x000fe200078efcff */
[----:B------:R-:W-:-:S02]  /*4a90*/  USHF.L.U32 UR18, UR8, UR6, URZ ;  /* 0x0000000608127299 */ /* 0x000fc4000800063f */
[----:B------:R-:W-:Y:S01]  /*4aa0*/  ULOP3.LUT UR17, URZ, UR7, URZ, 0x33, !UPT ;  /* 0x000000073f117292 */ /* 0x000fe2000f8e333f */
[----:B------:R-:W-:Y:S01]  /*4ab0*/  ULDC UR6, c[0x0][0x14] ;  /* 0x0000050000067ab9 */ /* 0x000fe20000000800 */
[----:B------:R-:W-:Y:S01]  /*4ac0*/  ULDC.64 UR22, c[0x0][0x198] ;  /* 0x0000660000167ab9 */ /* 0x000fe20000000a00 */
[----:B------:R-:W-:Y:S02]  /*4ad0*/  UIMAD.WIDE.U32 UR20, UR4, UR6, URZ ;  /* 0x00000006041472a5 */ /* 0x000fe4000f8e003f */
[----:B------:R-:W-:Y:S01]  /*4ae0*/  UIMAD UR13, UR5, UR6, URZ ;  /* 0x00000006050d72a4 */ /* 0x000fe2000f8e023f */
[----:B0-----:R-:W-:-:S03]  /*4af0*/  VIADD R0, R0, 0x1f ;  /* 0x0000001f00007836 */ /* 0x001fc60000000000 */
[----:B------:R-:W-:Y:S02]  /*4b00*/  UIADD3 UR13, UR21, UR13, URZ ;  /* 0x0000000d150d7290 */ /* 0x000fe4000fffe03f */
[----:B------:R-:W-:-:S04]  /*4b10*/  SHF.R.S32.HI R3, RZ, 0x1f, R0 ;  /* 0x0000001fff037819 */ /* 0x000fc80000011400 */
[----:B------:R-:W-:Y:S01]  /*4b20*/  LEA.HI R10, R3, R0, RZ, 0x5 ;  /* 0x00000000030a7211 */ /* 0x000fe200078f28ff */
[C---:B-1----:R-:W-:Y:S02]  /*4b30*/  IMAD.SHL.U32 R11, R12.reuse, 0x8, RZ ;  /* 0x000000080c0b7824 */ /* 0x042fe400078e00ff */
[----:B------:R-:W-:Y:S01]  /*4b40*/  IMAD.SHL.U32 R12, R12, 0x100, RZ ;  /* 0x000001000c0c7824 */ /* 0x000fe200078e00ff */
[----:B------:R-:W-:Y:S01]  /*4b50*/  SHF.R.S32.HI R10, RZ, 0x5, R10 ;  /* 0x00000005ff0a7819 */ /* 0x000fe2000001140a */
[----:B------:R-:W-:Y:S01]  /*4b60*/  IMAD.MOV.U32 R0, RZ, RZ, 0x1 ;  /* 0x00000001ff007424 */ /* 0x000fe200078e00ff */
[----:B------:R-:W-:Y:S01]  /*4b70*/  LOP3.LUT R11, R11, 0x38, RZ, 0xc0, !PT ;  /* 0x000000380b0b7812 */ /* 0x000fe200078ec0ff */
[----:B------:R-:W-:Y:S01]  /*4b80*/  IMAD.MOV.U32 R3, RZ, RZ, RZ ;  /* 0x000000ffff037224 */ /* 0x000fe200078e00ff */
[----:B------:R-:W-:Y:S01]  /*4b90*/  LOP3.LUT R12, R12, 0x700, RZ, 0xc0, !PT ;  /* 0x000007000c0c7812 */ /* 0x000fe200078ec0ff */
[----:B------:R-:W-:-:S07]  /*4ba0*/  VIADD R13, R10, 0x1 ;  /* 0x000000010a0d7836 */ /* 0x000fce0000000000 */
.L_x_116:
[----:B------:R-:W-:-:S03]  /*4bb0*/  UMOV UR4, 0xffffffff ;  /* 0xffffffff00047882 */ /* 0x000fc60000000000 */
[----:B------:R-:W-:Y:S05]  /*4bc0*/  BRA.DIV UR4, `(.L_x_106) ;  /* 0x0000001204587947 */ /* 0x000fea000b800000 */
[----:B------:R-:W-:-:S13]  /*4bd0*/  ELECT P6, URZ, PT ;  /* 0x00000000003f782f */ /* 0x000fda00038c0000 */
.L_x_132:
[----:B------:R-:W0:Y:S01]  /*4be0*/  LDC R4, c[0x0][0x28c] ;  /* 0x0000a300ff047b82 */ /* 0x000e220000000800 */
[----:B------:R-:W-:Y:S01]  /*4bf0*/  BSSY B1, `(.L_x_107) ;  /* 0x0000038000017945 */ /* 0x000fe20003800000 */
[----:B0-----:R-:W-:-:S13]  /*4c00*/  ISETP.LT.OR P6, PT, R4, 0x1, !P6 ;  /* 0x000000010400780c */ /* 0x001fda00077c1670 */
[----:B------:R-:W-:Y:S05]  /*4c10*/  @P6 BRA `(.L_x_108) ;  /* 0x0000000000d46947 */ /* 0x000fea0003800000 */
[----:B------:R-:W-:Y:S02]  /*4c20*/  IMAD.SHL.U32 R21, R21, 0x80, RZ ;  /* 0x0000008015157824 */ /* 0x000fe400078e00ff */
[----:B------:R-:W-:Y:S02]  /*4c30*/  IMAD R20, R20, 0x40, R11 ;  /* 0x0000004014147824 */ /* 0x000fe400078e020b */
[----:B------:R-:W-:Y:S02]  /*4c40*/  IMAD.MOV.U32 R24, RZ, RZ, RZ ;  /* 0x000000ffff187224 */ /* 0x000fe400078e00ff */
[----:B------:R-:W-:Y:S02]  /*4c50*/  IMAD.MOV.U32 R4, RZ, RZ, R13 ;  /* 0x000000ffff047224 */ /* 0x000fe400078e000d */
[----:B------:R-:W-:Y:S02]  /*4c60*/  IMAD.MOV.U32 R5, RZ, RZ, R0 ;  /* 0x000000ffff057224 */ /* 0x000fe400078e0000 */
[----:B------:R-:W-:-:S07]  /*4c70*/  IMAD.MOV.U32 R7, RZ, RZ, R3 ;  /* 0x000000ffff077224 */ /* 0x000fce00078e0003 */
.L_x_111:
[----:B------:R-:W0:Y:S01]  /*4c80*/  S2R R15, SR_CgaCtaId ;  /* 0x00000000000f7919 */ /* 0x000e220000008800 */
[----:B------:R-:W-:Y:S02]  /*4c90*/  MOV R14, 0x400 ;  /* 0x00000400000e7802 */ /* 0x000fe40000000f00 */
[----:B------:R-:W-:Y:S02]  /*4ca0*/  LOP3.LUT P1, RZ, R18, 0x7f, RZ, 0xc0, !PT ;  /* 0x0000007f12ff7812 */ /* 0x000fe4000782c0ff */
[----:B0-----:R-:W-:Y:S02]  /*4cb0*/  LEA R22, R15, R14, 0x18 ;  /* 0x0000000e0f167211 */ /* 0x001fe400078ec0ff */
[----:B------:R-:W-:-:S09]  /*4cc0*/  SHF.L.U32 R14, R5, 0x1f, RZ ;  /* 0x0000001f050e7819 */ /* 0x000fd200000006ff */
[----:B------:R-:W0:Y:S01]  /*4cd0*/  @!P1 LDC R15, c[0x0][0x500] ;  /* 0x00014000ff0f9b82 */ /* 0x000e220000000800 */
[----:B------:R-:W-:-:S04]  /*4ce0*/  IMAD R23, R7, 0x8, R22 ;  /* 0x0000000807177824 */ /* 0x000fc800078e0216 */
[----:B------:R-:W1:Y:S02]  /*4cf0*/  SYNCS.PHASECHK.TRANS64.TRYWAIT P0, [R23+URZ+0x48], R14 ;  /* 0x0000480e170075a7 */ /* 0x000e64000800017f */
[----:B-1----:R-:W-:Y:S05]  /*4d00*/  @!P0 BRA `(.L_x_109) ;  /* 0x0000001000288947 */ /* 0x002fea0003800000 */
.L_x_133:
[----:B-1----:R-:W-:Y:S01]  /*4d10*/  PRMT R14, R8, 0x9910, RZ ;  /* 0x00009910080e7816 */ /* 0x002fe200000000ff */
[----:B0-----:R0:W-:Y:S03]  /*4d20*/  @!P1 SYNCS.ARRIVE.TRANS64 RZ, [R23+URZ], R15 ;  /* 0x0000000f17ff99a7 */ /* 0x0011e6000800003f */
[----:B------:R-:W-:-:S13]  /*4d30*/  ISETP.NE.AND P0, PT, R14, 0x2, PT ;  /* 0x000000020e00780c */ /* 0x000fda0003f05270 */
[----:B0-----:R-:W-:Y:S05]  /*4d40*/  @P0 BRA `(.L_x_110) ;  /* 0x0000000000040947 */ /* 0x001fea0003800000 */
[----:B------:R-:W-:Y:S01]  /*4d50*/  BPT.TRAP 0x1 ;  /* 0x000000040000795c */ /* 0x000fe20000300000 */
.L_x_110:
[----:B------:R-:W-:Y:S01]  /*4d60*/  IMAD R14, R7, 0x800, R12 ;  /* 0x00000800070e7824 */ /* 0x000fe200078e020c */
[----:B------:R-:W-:Y:S01]  /*4d70*/  R2UR UR9, R23 ;  /* 0x00000000170972ca */ /* 0x000fe200000e0000 */
[--C-:B------:R-:W-:Y:S01]  /*4d80*/  IMAD R15, R7, 0x4000, R22.reuse ;  /* 0x00004000070f7824 */ /* 0x100fe200078e0216 */
[----:B------:R-:W-:Y:S01]  /*4d90*/  UIADD3 UR4, UP0, UR22, 0xf0, URZ ;  /* 0x000000f016047890 */ /* 0x000fe2000ff1e03f */
[----:B------:R-:W-:Y:S01]  /*4da0*/  IMAD R14, R14, 0x4, R22 ;  /* 0x000000040e0e7824 */ /* 0x000fe200078e0216 */
[----:B------:R-:W-:Y:S01]  /*4db0*/  R2UR UR11, R21 ;  /* 0x00000000150b72ca */ /* 0x000fe200000e0000 */
[----:B------:R-:W-:Y:S01]  /*4dc0*/  VIADD R4, R4, 0xffffffff ;  /* 0xffffffff04047836 */ /* 0x000fe20000000000 */
[----:B------:R-:W-:Y:S01]  /*4dd0*/  R2UR UR5, R15 ;  /* 0x000000000f0572ca */ /* 0x000fe200000e0000 */
[----:B------:R-:W-:Y:S01]  /*4de0*/  UIADD3 UR24, UP1, UR22, 0x1f0, URZ ;  /* 0x000001f016187890 */ /* 0x000fe2000ff3e03f */
[----:B------:R-:W-:Y:S01]  /*4df0*/  R2UR UR8, R14 ;  /* 0x000000000e0872ca */ /* 0x000fe200000e0000 */
[----:B------:R-:W-:Y:S01]  /*4e00*/  VIADD R7, R7, 0x1 ;  /* 0x0000000107077836 */ /* 0x000fe20000000000 */
[----:B------:R-:W-:Y:S01]  /*4e10*/  R2UR UR10, R24 ;  /* 0x00000000180a72ca */ /* 0x000fe200000e0000 */
[----:B------:R-:W-:Y:S01]  /*4e20*/  UIADD3.X UR25, URZ, UR23, URZ, UP1, !UPT ;  /* 0x000000173f197290 */ /* 0x000fe20008ffe43f */
[----:B------:R-:W-:Y:S01]  /*4e30*/  R2UR UR12, R6 ;  /* 0x00000000060c72ca */ /* 0x000fe200000e0000 */
[----:B------:R-:W-:Y:S01]  /*4e40*/  UMOV UR6, 0x0 ;  /* 0x0000000000067882 */ /* 0x000fe20000000000 */
[----:B------:R-:W-:Y:S01]  /*4e50*/  R2UR UR19, R20 ;  /* 0x00000000141372ca */ /* 0x000fe200000e0000 */
[----:B------:R-:W-:Y:S01]  /*4e60*/  UMOV UR7, 0x10000000 ;  /* 0x1000000000077882 */ /* 0x000fe20000000000 */
[----:B------:R-:W-:Y:S01]  /*4e70*/  ISETP.GT.AND P1, PT, R4, 0x1, PT ;  /* 0x000000010400780c */ /* 0x000fe20003f24270 */
[----:B------:R-:W-:Y:S01]  /*4e80*/  UMOV UR26, 0xff0000 ;  /* 0x00ff0000001a7882 */ /* 0x000fe20000000000 */
[C---:B------:R-:W-:Y:S01]  /*4e90*/  ISETP.NE.AND P0, PT, R7.reuse, 0x9, PT ;  /* 0x000000090700780c */ /* 0x040fe20003f05270 */
[----:B------:R-:W-:Y:S01]  /*4ea0*/  UIADD3 UR14, UR5, 0x180, URZ ;  /* 0x00000180050e7890 */ /* 0x000fe2000fffe03f */
[----:B------:R-:W-:Y:S01]  /*4eb0*/  VIADD R24, R24, 0x20 ;  /* 0x0000002018187836 */ /* 0x000fe20000000000 */
[----:B------:R-:W-:Y:S01]  /*4ec0*/  UIADD3.X UR5, URZ, UR23, URZ, UP0, !UPT ;  /* 0x000000173f057290 */ /* 0x000fe200087fe43f */
[----:B------:R-:W-:Y:S01]  /*4ed0*/  SEL R14, RZ, 0x1, P0 ;  /* 0x00000001ff0e7807 */ /* 0x000fe20000000000 */
[----:B------:R-:W-:Y:S01]  /*4ee0*/  UIADD3 UR15, UR8, 0x24180, URZ ;  /* 0x00024180080f7890 */ /* 0x000fe2000fffe03f */
[----:B------:R-:W-:-:S02]  /*4ef0*/  SEL R7, R7, RZ, P0 ;  /* 0x000000ff07077207 */ /* 0x000fc40000000000 */
[----:B------:R-:W-:Y:S01]  /*4f00*/  UMOV UR8, UR14 ;  /* 0x0000000e00087c82 */ /* 0x000fe20008000000 */
[----:B------:R-:W-:-:S03]  /*4f10*/  LOP3.LUT R5, R5, R14, RZ, 0x3c, !PT ;  /* 0x0000000e05057212 */ /* 0x000fc600078e3cff */
[----:B------:R0:W-:Y:S02]  /*4f20*/  UTMALDG.3D [UR8], [UR4], desc[UR6] ;  /* 0x00000608040075b4 */ /* 0x0001e40008011000 */
[----:B0-----:R-:W-:Y:S01]  /*4f30*/  UMOV UR8, UR15 ;  /* 0x0000000f00087c82 */ /* 0x001fe20008000000 */
[----:B------:R-:W-:Y:S02]  /*4f40*/  UMOV UR11, UR19 ;  /* 0x00000013000b7c82 */ /* 0x000fe40008000000 */
[----:B------:R0:W-:Y:S02]  /*4f50*/  UTMALDG.3D.MULTICAST [UR8], [UR24], UR26, desc[UR6] ;  /* 0x00000608180073b4 */ /* 0x0001e4000801181a */
[----:B0-----:R-:W-:Y:S05]  /*4f60*/  @P1 BRA `(.L_x_111) ;  /* 0xfffffffc00441947 */ /* 0x001fea000383ffff */
.L_x_108:
[----:B------:R-:W-:Y:S05]  /*4f70*/  BSYNC B1 ;  /* 0x0000000000017941 */ /* 0x000fea0003800000 */
.L_x_107:
[----:B------:R-:W-:Y:S01]  /*4f80*/  LOP3.LUT P1, RZ, R9, 0xff, RZ, 0xc0, !PT ;  /* 0x000000ff09ff7812 */ /* 0x000fe2000782c0ff */
[C---:B------:R-:W-:Y:S01]  /*4f90*/  IMAD.IADD R6, R10.reuse, 0x1, R3 ;  /* 0x000000010a067824 */ /* 0x040fe200078e0203 */
[----:B------:R-:W-:Y:S01]  /*4fa0*/  ULDC.64 UR4, c[0x0][0x650] ;  /* 0x0001940000047ab9 */ /* 0x000fe20000000a00 */
[----:B------:R-:W-:Y:S01]  /*4fb0*/  ISETP.GE.U32.AND P2, PT, R10, 0x9, PT ;  /* 0x000000090a00780c */ /* 0x000fe20003f46070 */
[----:B------:R-:W-:Y:S01]  /*4fc0*/  BSSY B1, `(.L_x_112) ;  /* 0x000006c000017945 */ /* 0x000fe20003800000 */
[----:B------:R-:W-:Y:S01]  /*4fd0*/  IMAD.MOV.U32 R21, RZ, RZ, -0x1 ;  /* 0xffffffffff157424 */ /* 0x000fe200078e00ff */
[----:B------:R-:W-:Y:S01]  /*4fe0*/  ISETP.GT.U32.AND P0, PT, R6, 0x8, PT ;  /* 0x000000080600780c */ /* 0x000fe20003f04070 */
[----:B------:R-:W-:Y:S01]  /*4ff0*/  IMAD.MOV.U32 R20, RZ, RZ, -0x1 ;  /* 0xffffffffff147424 */ /* 0x000fe200078e00ff */
[----:B------:R-:W-:Y:S02]  /*5000*/  PRMT R9, RZ, 0x7610, R9 ;  /* 0x00007610ff097816 */ /* 0x000fe40000000009 */
[----:B------:R-:W-:-:S03]  /*5010*/  ISETP.LT.U32.AND P0, PT, R10, 0x9, P0 ;  /* 0x000000090a00780c */ /* 0x000fc60000701070 */
[----:B------:R-:W0:Y:S01]  /*5020*/  @P1 S2R R5, SR_CgaCtaId ;  /* 0x0000000000051919 */ /* 0x000e220000008800 */
[----:B------:R-:W-:-:S04]  /*5030*/  @P1 MOV R4, 0x400 ;  /* 0x0000040000041802 */ /* 0x000fc80000000f00 */
[----:B0-----:R-:W-:Y:S01]  /*5040*/  @P1 LEA R3, R5, R4, 0x18 ;  /* 0x0000000405031211 */ /* 0x001fe200078ec0ff */
[----:B------:R-:W-:-:S03]  /*5050*/  IMAD.WIDE.U32 R4, R6, 0x38e38e39, RZ ;  /* 0x38e38e3906047825 */ /* 0x000fc600078e00ff */
[----:B------:R0:W-:Y:S01]  /*5060*/  @P1 SYNCS.ARRIVE.TRANS64.A1T0 RZ, [R3+URZ+0xa8], RZ ;  /* 0x0000a8ff03ff19a7 */ /* 0x0001e2000810003f */
[----:B------:R-:W-:Y:S02]  /*5070*/  IADD3 R16, P1, R16, UR20, RZ ;  /* 0x0000001410107c10 */ /* 0x000fe4000ff3e0ff */
[----:B------:R-:W-:Y:S02]  /*5080*/  SHF.R.U32.HI R5, RZ, 0x1, R5 ;  /* 0x00000001ff057819 */ /* 0x000fe40000011605 */
[----:B------:R-:W-:Y:S02]  /*5090*/  IADD3.X R17, R17, UR13, RZ, P1, !PT ;  /* 0x0000000d11117c10 */ /* 0x000fe40008ffe4ff */
[----:B------:R-:W-:Y:S02]  /*50a0*/  PRMT R4, RZ, 0x7610, R4 ;  /* 0x00007610ff047816 */ /* 0x000fe40000000004 */
[----:B0-----:R-:W-:Y:S02]  /*50b0*/  SEL R3, RZ, 0x1, !P0 ;  /* 0x00000001ff037807 */ /* 0x001fe40004000000 */
[----:B------:R-:W-:-:S02]  /*50c0*/  ISETP.GE.U32.AND P0, PT, R16, UR4, PT ;  /* 0x0000000410007c0c */ /* 0x000fc4000bf06070 */
[----:B------:R-:W-:Y:S01]  /*50d0*/  LOP3.LUT R0, R0, R3, RZ, 0x3c, !PT ;  /* 0x0000000300007212 */ /* 0x000fe200078e3cff */
[----:B------:R-:W-:Y:S01]  /*50e0*/  IMAD R3, R5, -0x9, R6 ;  /* 0xfffffff705037824 */ /* 0x000fe200078e0206 */
[----:B------:R-:W-:Y:S01]  /*50f0*/  ISETP.GE.U32.AND.EX P0, PT, R17, UR5, PT, P0 ;  /* 0x0000000511007c0c */ /* 0x000fe2000bf06100 */
[----:B------:R-:W-:Y:S01]  /*5100*/  IMAD.MOV.U32 R6, RZ, RZ, -0x1 ;  /* 0xffffffffff067424 */ /* 0x000fe200078e00ff */
[----:B------:R-:W-:-:S11]  /*5110*/  @P2 LOP3.LUT R0, R0, 0x1, R5, 0x78, !PT ;  /* 0x0000000100002812 */ /* 0x000fd600078e7805 */
[----:B------:R-:W-:Y:S05]  /*5120*/  @P0 BRA `(.L_x_113) ;  /* 0x0000000400540947 */ /* 0x000fea0003800000 */
[----:B------:R-:W0:Y:S01]  /*5130*/  S2R R15, SR_CTAID.X ;  /* 0x00000000000f7919 */ /* 0x000e220000002500 */
[----:B------:R-:W-:Y:S01]  /*5140*/  ULDC.64 UR4, c[0x0][0x628] ;  /* 0x00018a0000047ab9 */ /* 0x000fe20000000a00 */
[----:B------:R-:W-:Y:S01]  /*5150*/  ULDC UR7, c[0x0][0x630] ;  /* 0x00018c0000077ab9 */ /* 0x000fe20000000800 */
[----:B------:R-:W-:Y:S01]  /*5160*/  ISETP.NE.U32.AND P0, PT, RZ, UR4, PT ;  /* 0x00000004ff007c0c */ /* 0x000fe2000bf05070 */
[----:B------:R-:W1:Y:S01]  /*5170*/  S2R R20, SR_CTAID.Y ;  /* 0x0000000000147919 */ /* 0x000e620000002600 */
[----:B------:R-:W-:Y:S01]  /*5180*/  ULDC UR8, c[0x0][0x150] ;  /* 0x0000540000087ab9 */ /* 0x000fe20000000800 */
[----:B------:R-:W-:Y:S01]  /*5190*/  IMAD.MOV.U32 R4, RZ, RZ, R16 ;  /* 0x000000ffff047224 */ /* 0x000fe200078e0010 */
[----:B------:R-:W-:Y:S01]  /*51a0*/  ISETP.NE.AND.EX P0, PT, RZ, UR5, PT, P0 ;  /* 0x00000005ff007c0c */ /* 0x000fe2000bf05300 */
[----:B------:R-:W-:Y:S01]  /*51b0*/  IMAD.MOV.U32 R5, RZ, RZ, R17 ;  /* 0x000000ffff057224 */ /* 0x000fe200078e0011 */
[----:B0-----:R-:W-:-:S11]  /*51c0*/  I2FP.F32.U32 R22, R15 ;  /* 0x0000000f00167245 */ /* 0x001fd60000201000 */
[----:B------:R-:W-:Y:S05]  /*51d0*/  @!P0 BRA `(.L_x_114) ;  /* 0x0000000000288947 */ /* 0x000fea0003800000 */
[----:B------:R-:W-:Y:S02]  /*51e0*/  ULDC UR6, c[0x0][0x634] ;  /* 0x00018d0000067ab9 */ /* 0x000fe40000000800 */
[----:B------:R-:W-:-:S05]  /*51f0*/  IADD3 R5, P0, R16, UR6, RZ ;  /* 0x0000000610057c10 */ /* 0x000fca000ff1e0ff */
[----:B------:R-:W-:-:S04]  /*5200*/  IMAD.X R21, RZ, RZ, R17, P0 ;  /* 0x000000ffff157224 */ /* 0x000fc800000e0611 */
[----:B------:R-:W-:-:S04]  /*5210*/  IMAD.WIDE.U32 R6, R21, UR4, RZ ;  /* 0x0000000415067c25 */ /* 0x000fc8000f8e00ff */
[----:B------:R-:W-:-:S04]  /*5220*/  IMAD.WIDE.U32 R6, P0, R5, UR5, R6 ;  /* 0x0000000505067c25 */ /* 0x000fc8000f800006 */
[----:B------:R-:W-:-:S04]  /*5230*/  IMAD.WIDE.U32 R4, R5, UR4, RZ ;  /* 0x0000000405047c25 */ /* 0x000fc8000f8e00ff */
[----:B------:R-:W-:Y:S01]  /*5240*/  IMAD.MOV.U32 R4, RZ, RZ, R7 ;  /* 0x000000ffff047224 */ /* 0x000fe200078e0007 */
[----:B------:R-:W-:Y:S01]  /*5250*/  IADD3 RZ, P1, R5, R6, RZ ;  /* 0x0000000605ff7210 */ /* 0x000fe20007f3e0ff */
[----:B------:R-:W-:-:S04]  /*5260*/  IMAD.X R5, RZ, RZ, RZ, P0 ;  /* 0x000000ffff057224 */ /* 0x000fc800000e06ff */
[----:B------:R-:W-:-:S08]  /*5270*/  IMAD.WIDE.U32.X R4, R21, UR5, R4, P1 ;  /* 0x0000000515047c25 */ /* 0x000fd000088e0404 */
.L_x_114:
[--C-:B------:R-:W-:Y:S01]  /*5280*/  SHF.R.U64 R14, R4, UR7, R5.reuse ;  /* 0x00000007040e7c19 */ /* 0x100fe20008001205 */
[----:B------:R-:W-:Y:S01]  /*5290*/  FMUL R22, R22, UR8 ;  /* 0x0000000816167c20 */ /* 0x000fe20008400000 */
[----:B------:R-:W-:Y:S01]  /*52a0*/  SHF.R.U32.HI R4, RZ, UR7, R5 ;  /* 0x00000007ff047c19 */ /* 0x000fe20008011605 */
[----:B------:R-:W0:Y:S01]  /*52b0*/  LDC R6, c[0x0][0x144] ;  /* 0x00005100ff067b82 */ /* 0x000e220000000800 */
[----:B------:R-:W-:Y:S01]  /*52c0*/  IADD3 R5, P0, RZ, -R14, RZ ;  /* 0x8000000eff057210 */ /* 0x000fe20007f1e0ff */
[----:B------:R-:W-:Y:S01]  /*52d0*/  ULDC UR6, c[0x0][0x154] ;  /* 0x0000550000067ab9 */ /* 0x000fe20000000800 */
[----:B-1----:R-:W-:Y:S01]  /*52e0*/  I2FP.F32.U32 R7, R20 ;  /* 0x0000001400077245 */ /* 0x002fe20000201000 */
[----:B------:R-:W1:Y:S01]  /*52f0*/  F2I.U32.TRUNC.NTZ R22, R22 ;  /* 0x0000001600167305 */ /* 0x000e62000020f000 */
[----:B------:R-:W-:Y:S01]  /*5300*/  ULDC.64 UR4, c[0x0][0x620] ;  /* 0x0001880000047ab9 */ /* 0x000fe20000000a00 */
[----:B------:R-:W-:Y:S01]  /*5310*/  IMAD.X R4, RZ, RZ, ~R4, P0 ;  /* 0x000000ffff047224 */ /* 0x000fe200000e0e04 */
[----:B------:R-:W-:Y:S01]  /*5320*/  ISETP.NE.AND P2, PT, R2, 0x1, PT ;  /* 0x000000010200780c */ /* 0x000fe20003f45270 */
[----:B------:R-:W-:Y:S01]  /*5330*/  FMUL R23, R7, UR6 ;  /* 0x0000000607177c20 */ /* 0x000fe20008400000 */
[----:B------:R-:W2:Y:S01]  /*5340*/  LDC R25, c[0x0][0x148] ;  /* 0x00005200ff197b82 */ /* 0x000ea20000000800 */
[----:B------:R-:W-:Y:S01]  /*5350*/  IMAD R4, R4, UR4, RZ ;  /* 0x0000000404047c24 */ /* 0x000fe2000f8e02ff */
[----:B------:R-:W-:-:S02]  /*5360*/  ULDC.64 UR6, c[0x0][0x640] ;  /* 0x0001900000067ab9 */ /* 0x000fc40000000a00 */
[----:B------:R-:W-:Y:S01]  /*5370*/  ISETP.NE.U32.AND P0, PT, RZ, UR6, PT ;  /* 0x00000006ff007c0c */ /* 0x000fe2000bf05070 */
[----:B------:R-:W3:Y:S01]  /*5380*/  F2I.U32.TRUNC.NTZ R23, R23 ;  /* 0x0000001700177305 */ /* 0x000ee2000020f000 */
[C---:B------:R-:W-:Y:S02]  /*5390*/  IMAD R7, R5.reuse, UR5, R4 ;  /* 0x0000000505077c24 */ /* 0x040fe4000f8e0204 */
[----:B------:R-:W-:Y:S01]  /*53a0*/  IMAD.WIDE.U32 R4, R5, UR4, R16 ;  /* 0x0000000405047c25 */ /* 0x000fe2000f8e0010 */
[----:B------:R-:W-:Y:S01]  /*53b0*/  ULDC UR4, c[0x0][0x618] ;  /* 0x0001860000047ab9 */ /* 0x000fe20000000800 */
[----:B------:R-:W-:Y:S02]  /*53c0*/  ISETP.NE.AND.EX P0, PT, RZ, UR7, PT, P0 ;  /* 0x00000007ff007c0c */ /* 0x000fe4000bf05300 */
[----:B------:R-:W-:Y:S02]  /*53d0*/  IMAD.IADD R5, R5, 0x1, R7 ;  /* 0x0000000105057824 */ /* 0x000fe400078e0207 */
[----:B-1----:R-:W-:-:S03]  /*53e0*/  IMAD.MOV R22, RZ, RZ, -R22 ;  /* 0x000000ffff167224 */ /* 0x002fc600078e0a16 */
[----:B------:R-:W-:Y:S01]  /*53f0*/  SHF.R.U64 R21, R4, UR4, R5 ;  /* 0x0000000404157c19 */ /* 0x000fe20008001205 */
[----:B0-----:R-:W-:Y:S01]  /*5400*/  IMAD R15, R6, R22, R15 ;  /* 0x00000016060f7224 */ /* 0x001fe200078e020f */
[----:B------:R-:W-:Y:S01]  /*5410*/  SHF.R.U32.HI R4, RZ, UR4, R5 ;  /* 0x00000004ff047c19 */ /* 0x000fe20008011605 */
[----:B------:R-:W-:Y:S01]  /*5420*/  ULDC UR4, c[0x0][0x608] ;  /* 0x0001820000047ab9 */ /* 0x000fe20000000800 */
[----:B---3--:R-:W-:Y:S02]  /*5430*/  IMAD.MOV R6, RZ, RZ, -R23 ;  /* 0x000000ffff067224 */ /* 0x008fe400078e0a17 */
[--C-:B------:R-:W-:Y:S02]  /*5440*/  SHF.R.U64 R22, R21, UR4, R4.reuse ;  /* 0x0000000415167c19 */ /* 0x100fe40008001204 */
[----:B------:R-:W-:Y:S01]  /*5450*/  SHF.R.U32.HI R5, RZ, UR4, R4 ;  /* 0x00000004ff057c19 */ /* 0x000fe20008011604 */
[----:B------:R-:W-:Y:S01]  /*5460*/  ULDC UR4, c[0x0][0x658] ;  /* 0x0001960000047ab9 */ /* 0x000fe20000000800 */
[----:B--2---:R-:W-:-:S02]  /*5470*/  @P2 IMAD R15, R25, R6, R20 ;  /* 0x00000006190f2224 */ /* 0x004fc400078e0214 */
[--C-:B------:R-:W-:Y:S02]  /*5480*/  SHF.R.U64 R20, R22, UR4, R5.reuse ;  /* 0x0000000416147c19 */ /* 0x100fe40008001205 */
[----:B------:R-:W-:-:S03]  /*5490*/  SHF.R.U32.HI R23, RZ, UR4, R5 ;  /* 0x00000004ff177c19 */ /* 0x000fc60008011605 */
[----:B------:R-:W-:Y:S02]  /*54a0*/  IMAD.MOV.U32 R6, RZ, RZ, R20 ;  /* 0x000000ffff067224 */ /* 0x000fe400078e0014 */
[----:B------:R-:W-:Y:S01]  /*54b0*/  IMAD.MOV.U32 R5, RZ, RZ, R23 ;  /* 0x000000ffff057224 */ /* 0x000fe200078e0017 */
[----:B------:R-:W-:Y:S06]  /*54c0*/  @!P0 BRA `(.L_x_115) ;  /* 0x00000000002c8947 */ /* 0x000fec0003800000 */
        /* <DEDUP_REMOVED lines=9> */
[----:B------:R-:W-:-:S04]  /*5560*/  IMAD.WIDE.U32.X R4, R23, UR7, R4, P1 ;  /* 0x0000000717047c25 */ /* 0x000fc800088e0404 */
[----:B------:R-:W-:-:S07]  /*5570*/  IMAD.MOV.U32 R6, RZ, RZ, R4 ;  /* 0x000000ffff067224 */ /* 0x000fce00078e0004 */
.L_x_115:
[----:B------:R-:W-:Y:S01]  /*5580*/  ULDC UR4, c[0x0][0x648] ;  /* 0x0001920000047ab9 */ /* 0x000fe20000000800 */
[----:B------:R-:W-:Y:S01]  /*5590*/  LOP3.LUT R4, R22, UR17, RZ, 0xc0, !PT ;  /* 0x0000001116047c12 */ /* 0x000fe2000f8ec0ff */
[----:B------:R-:W-:Y:S01]  /*55a0*/  ULDC UR5, c[0x0][0x610] ;  /* 0x0001840000057ab9 */ /* 0x000fe20000000800 */
[----:B------:R-:W-:Y:S01]  /*55b0*/  SHF.R.U64 R5, R6, UR4, R5 ;  /* 0x0000000406057c19 */ /* 0x000fe20008001205 */
[----:B------:R-:W-:Y:S01]  /*55c0*/  ULDC UR4, c[0x0][0x638] ;  /* 0x00018e0000047ab9 */ /* 0x000fe20000000800 */
[----:B------:R-:W-:-:S03]  /*55d0*/  LOP3.LUT R21, R21, UR16, RZ, 0xc0, !PT ;  /* 0x0000001015157c12 */ /* 0x000fc6000f8ec0ff */
[----:B------:R-:W-:Y:S02]  /*55e0*/  IMAD.MOV R7, RZ, RZ, -R5 ;  /* 0x000000ffff077224 */ /* 0x000fe400078e0a05 */
[----:B------:R-:W-:Y:S02]  /*55f0*/  IMAD R4, R5, UR18, R4 ;  /* 0x0000001205047c24 */ /* 0x000fe4000f8e0204 */
[----:B------:R-:W-:Y:S01]  /*5600*/  IMAD R20, R7, UR4, R20 ;  /* 0x0000000407147c24 */ /* 0x000fe2000f8e0214 */
[----:B------:R-:W-:Y:S01]  /*5610*/  ULDC UR4, c[0x0][0x600] ;  /* 0x0001800000047ab9 */ /* 0x000fe20000000800 */
[----:B------:R-:W-:Y:S02]  /*5620*/  IMAD R15, R4, UR5, R15 ;  /* 0x00000005040f7c24 */ /* 0x000fe4000f8e020f */
[----:B------:R-:W-:Y:S02]  /*5630*/  IMAD R6, R20, UR4, R21 ;  /* 0x0000000414067c24 */ /* 0x000fe4000f8e0215 */
[----:B------:R-:W-:-:S03]  /*5640*/  IMAD.MOV.U32 R4, RZ, RZ, 0x1 ;  /* 0x00000001ff047424 */ /* 0x000fc600078e00ff */
[----:B------:R-:W-:Y:S02]  /*5650*/  SEL R20, R6, R15, !P2 ;  /* 0x0000000f06147207 */ /* 0x000fe40005000000 */
[----:B------:R-:W-:Y:S01]  /*5660*/  SEL R21, R15, R6, !P2 ;  /* 0x000000060f157207 */ /* 0x000fe20005000000 */
[----:B------:R-:W-:-:S07]  /*5670*/  IMAD.MOV.U32 R6, RZ, RZ, R14 ;  /* 0x000000ffff067224 */ /* 0x000fce00078e000e */
.L_x_113:
[----:B------:R-:W-:Y:S05]  /*5680*/  BSYNC B1 ;  /* 0x0000000000017941 */ /* 0x000fea0003800000 */
.L_x_112:
[----:B------:R-:W-:-:S13]  /*5690*/  LOP3.LUT P0, RZ, R4, 0xff, RZ, 0xc0, !PT ;  /* 0x000000ff04ff7812 */ /* 0x000fda000780c0ff */
[----:B------:R-:W-:Y:S05]  /*56a0*/  @P0 BRA `(.L_x_116) ;  /* 0xfffffff400400947 */ /* 0x000fea000383ffff */
[----:B------:R-:W-:Y:S05]  /*56b0*/  BSYNC B0 ;  /* 0x0000000000007941 */ /* 0x000fea0003800000 */
.L_x_105:
[----:B------:R-:W-:-:S03]  /*56c0*/  UMOV UR4, 0xffffffff ;  /* 0xffffffff00047882 */ /* 0x000fc60000000000 */
[----:B------:R-:W-:Y:S05]  /*56d0*/  BRA.DIV UR4, `(.L_x_117) ;  /* 0x0000000604c87947 */ /* 0x000fea000b800000 */
[----:B------:R-:W-:-:S13]  /*56e0*/  ELECT P6, URZ, PT ;  /* 0x00000000003f782f */ /* 0x000fda00038c0000 */
.L_x_136:
[----:B------:R-:W-:Y:S04]  /*56f0*/  BSSY B0, `(.L_x_118) ;  /* 0x0000058000007945 */ /* 0x000fe80003800000 */
[----:B------:R-:W-:Y:S05]  /*5700*/  @!P6 BRA `(.L_x_119) ;  /* 0x000000040058e947 */ /* 0x000fea0003800000 */
[----:B------:R-:W-:-:S04]  /*5710*/  LOP3.LUT R19, R19, 0x2, RZ, 0xfc, !PT ;  /* 0x0000000213137812 */ /* 0x000fc800078efcff */
[----:B------:R-:W-:-:S13]  /*5720*/  ISETP.NE.AND P0, PT, R19, 0x3, PT ;  /* 0x000000031300780c */ /* 0x000fda0003f05270 */
[----:B------:R-:W-:Y:S05]  /*5730*/  @!P0 BRA `(.L_x_120) ;  /* 0x0000000000048947 */ /* 0x000fea0003800000 */
[----:B------:R-:W-:Y:S01]  /*5740*/  BPT.TRAP 0x1 ;  /* 0x000000040000795c */ /* 0x000fe20000300000 */
.L_x_120:
[----:B------:R-:W0:Y:S01]  /*5750*/  S2R R5, SR_CgaCtaId ;  /* 0x0000000000057919 */ /* 0x000e220000008800 */
[----:B------:R-:W-:Y:S02]  /*5760*/  MOV R2, 0x400 ;  /* 0x0000040000027802 */ /* 0x000fe40000000f00 */
[----:B------:R-:W-:Y:S02]  /*5770*/  SHF.L.U32 R4, R0, 0x1f, RZ ;  /* 0x0000001f00047819 */ /* 0x000fe400000006ff */
[----:B0-----:R-:W-:-:S05]  /*5780*/  LEA R2, R5, R2, 0x18 ;  /* 0x0000000205027211 */ /* 0x001fca00078ec0ff */
[----:B------:R-:W-:-:S04]  /*5790*/  VIADD R2, R2, 0x48 ;  /* 0x0000004802027836 */ /* 0x000fc80000000000 */
[C---:B------:R-:W-:Y:S02]  /*57a0*/  IMAD R7, R3.reuse, 0x8, R2 ;  /* 0x0000000803077824 */ /* 0x040fe400078e0202 */
[----:B------:R-:W-:Y:S02]  /*57b0*/  VIADD R3, R3, 0x1 ;  /* 0x0000000103037836 */ /* 0x000fe40000000000 */
[----:B------:R-:W0:Y:S03]  /*57c0*/  SYNCS.PHASECHK.TRANS64.TRYWAIT P0, [R7+URZ], R4 ;  /* 0x00000004070075a7 */ /* 0x000e26000800017f */
[----:B------:R-:W-:-:S04]  /*57d0*/  ISETP.NE.AND P1, PT, R3, 0x9, PT ;  /* 0x000000090300780c */ /* 0x000fc80003f25270 */
[----:B------:R-:W-:Y:S02]  /*57e0*/  SEL R5, RZ, 0x1, P1 ;  /* 0x00000001ff057807 */ /* 0x000fe40000800000 */
[----:B------:R-:W-:Y:S02]  /*57f0*/  SEL R3, R3, RZ, P1 ;  /* 0x000000ff03037207 */ /* 0x000fe40000800000 */
[----:B------:R-:W-:-:S03]  /*5800*/  LOP3.LUT R6, R0, R5, RZ, 0x3c, !PT ;  /* 0x0000000500067212 */ /* 0x000fc600078e3cff */
[----:B------:R-:W-:Y:S01]  /*5810*/  IMAD R8, R3, 0x8, R2 ;  /* 0x0000000803087824 */ /* 0x000fe200078e0202 */
[----:B------:R-:W-:Y:S01]  /*5820*/  SHF.L.U32 R5, R6, 0x1f, RZ ;  /* 0x0000001f06057819 */ /* 0x000fe200000006ff */
[----:B0-----:R-:W-:Y:S06]  /*5830*/  @!P0 BRA `(.L_x_121) ;  /* 0x0000000400908947 */ /* 0x001fec0003800000 */
.L_x_137:
[----:B------:R-:W1:Y:S01]  /*5840*/  SYNCS.PHASECHK.TRANS64.TRYWAIT P0, [R8+URZ], R5 ;  /* 0x00000005080075a7 */ /* 0x000e62000800017f */
[----:B------:R-:W-:-:S05]  /*5850*/  VIADD R0, R3, 0x1 ;  /* 0x0000000103007836 */ /* 0x000fca0000000000 */
[----:B------:R-:W-:-:S04]  /*5860*/  ISETP.NE.AND P1, PT, R0, 0x9, PT ;  /* 0x000000090000780c */ /* 0x000fc80003f25270 */
[----:B------:R-:W-:Y:S02]  /*5870*/  SEL R3, RZ, 0x1, P1 ;  /* 0x00000001ff037807 */ /* 0x000fe40000800000 */
[----:B0-----:R-:W-:Y:S02]  /*5880*/  SEL R7, R0, RZ, P1 ;  /* 0x000000ff00077207 */ /* 0x001fe40000800000 */
[----:B------:R-:W-:-:S03]  /*5890*/  LOP3.LUT R6, R6, R3, RZ, 0x3c, !PT ;  /* 0x0000000306067212 */ /* 0x000fc600078e3cff */
[----:B------:R-:W-:Y:S01]  /*58a0*/  IMAD R9, R7, 0x8, R2 ;  /* 0x0000000807097824 */ /* 0x000fe200078e0202 */
[----:B------:R-:W-:Y:S01]  /*58b0*/  SHF.L.U32 R4, R6, 0x1f, RZ ;  /* 0x0000001f06047819 */ /* 0x000fe200000006ff */
[----:B-1----:R-:W-:Y:S06]  /*58c0*/  @!P0 BRA `(.L_x_122) ;  /* 0x0000000400808947 */ /* 0x002fec0003800000 */
.L_x_138:
[----:B------:R-:W1:Y:S01]  /*58d0*/  SYNCS.PHASECHK.TRANS64.TRYWAIT P0, [R9+URZ], R4 ;  /* 0x00000004090075a7 */ /* 0x000e62000800017f */
[----:B------:R-:W-:-:S05]  /*58e0*/  VIADD R0, R7, 0x1 ;  /* 0x0000000107007836 */ /* 0x000fca0000000000 */
[----:B------:R-:W-:-:S04]  /*58f0*/  ISETP.NE.AND P1, PT, R0, 0x9, PT ;  /* 0x000000090000780c */ /* 0x000fc80003f25270 */
[----:B------:R-:W-:Y:S02]  /*5900*/  SEL R3, RZ, 0x1, P1 ;  /* 0x00000001ff037807 */ /* 0x000fe40000800000 */
[----:B------:R-:W-:Y:S02]  /*5910*/  SEL R7, R0, RZ, P1 ;  /* 0x000000ff00077207 */ /* 0x000fe40000800000 */
[----:B------:R-:W-:-:S03]  /*5920*/  LOP3.LUT R6, R6, R3, RZ, 0x3c, !PT ;  /* 0x0000000306067212 */ /* 0x000fc600078e3cff */
[----:B0-----:R-:W-:Y:S01]  /*5930*/  IMAD R8, R7, 0x8, R2 ;  /* 0x0000000807087824 */ /* 0x001fe200078e0202 */
[----:B------:R-:W-:Y:S01]  /*5940*/  SHF.L.U32 R5, R6, 0x1f, RZ ;  /* 0x0000001f06057819 */ /* 0x000fe200000006ff */
[----:B-1----:R-:W-:Y:S06]  /*5950*/  @!P0 BRA `(.L_x_123) ;  /* 0x0000000400708947 */ /* 0x002fec0003800000 */
.L_x_139:
        /* <DEDUP_REMOVED lines=9> */
.L_x_140:
        /* <DEDUP_REMOVED lines=9> */
.L_x_141:
        /* <DEDUP_REMOVED lines=9> */
.L_x_142:
[----:B------:R-:W1:Y:S01]  /*5b10*/  SYNCS.PHASECHK.TRANS64.TRYWAIT P0, [R9+URZ], R4 ;  /* 0x00000004090075a7 */ /* 0x000e62000800017f */
[----:B------:R-:W-:-:S05]  /*5b20*/  VIADD R0, R7, 0x1 ;  /* 0x0000000107007836 */ /* 0x000fca0000000000 */
[----:B------:R-:W-:-:S04]  /*5b30*/  ISETP.NE.AND P1, PT, R0, 0x9, PT ;  /* 0x000000090000780c */ /* 0x000fc80003f25270 */
[----:B------:R-:W-:Y:S02]  /*5b40*/  SEL R3, RZ, 0x1, P1 ;  /* 0x00000001ff037807 */ /* 0x000fe40000800000 */
[----:B------:R-:W-:Y:S02]  /*5b50*/  SEL R7, R0, RZ, P1 ;  /* 0x000000ff00077207 */ /* 0x000fe40000800000 */
[----:B------:R-:W-:-:S03]  /*5b60*/  LOP3.LUT R11, R6, R3, RZ, 0x3c, !PT ;  /* 0x00000003060b7212 */ /* 0x000fc600078e3cff */
[----:B------:R-:W-:Y:S01]  /*5b70*/  IMAD R6, R7, 0x8, R2 ;  /* 0x0000000807067824 */ /* 0x000fe200078e0202 */
[----:B0-----:R-:W-:Y:S01]  /*5b80*/  SHF.L.U32 R5, R11, 0x1f, RZ ;  /* 0x0000001f0b057819 */ /* 0x001fe200000006ff */
[----:B-1----:R-:W-:Y:S06]  /*5b90*/  @!P0 BRA `(.L_x_127) ;  /* 0x0000000400308947 */ /* 0x002fec0003800000 */
.L_x_143:
[----:B------:R-:W1:Y:S01]  /*5ba0*/  SYNCS.PHASECHK.TRANS64.TRYWAIT P0, [R6+URZ], R5 ;  /* 0x00000005060075a7 */ /* 0x000e62000800017f */
[----:B------:R-:W-:-:S05]  /*5bb0*/  VIADD R0, R7, 0x1 ;  /* 0x0000000107007836 */ /* 0x000fca0000000000 */
[----:B------:R-:W-:-:S04]  /*5bc0*/  ISETP.NE.AND P1, PT, R0, 0x9, PT ;  /* 0x000000090000780c */ /* 0x000fc80003f25270 */
[----:B0-----:R-:W-:Y:S02]  /*5bd0*/  SEL R4, RZ, 0x1, P1 ;  /* 0x00000001ff047807 */ /* 0x001fe40000800000 */
[----:B------:R-:W-:Y:S02]  /*5be0*/  SEL R3, R0, RZ, P1 ;  /* 0x000000ff00037207 */ /* 0x000fe40000800000 */
[----:B------:R-:W-:Y:S01]  /*5bf0*/  LOP3.LUT R0, R11, R4, RZ, 0x3c, !PT ;  /* 0x000000040b007212 */ /* 0x000fe200078e3cff */
[----:B-1----:R-:W-:Y:S06]  /*5c00*/  @!P0 BRA `(.L_x_128) ;  /* 0x0000000400288947 */ /* 0x002fec0003800000 */
.L_x_144:
[----:B------:R-:W-:Y:S01]  /*5c10*/  IMAD R3, R3, 0x8, R2 ;  /* 0x0000000803037824 */ /* 0x000fe200078e0202 */
[----:B------:R-:W-:-:S07]  /*5c20*/  SHF.L.U32 R0, R0, 0x1f, RZ ;  /* 0x0000001f00007819 */ /* 0x000fce00000006ff */
.L_x_129:
[----:B-1----:R1:W2:Y:S02]  /*5c30*/  SYNCS.PHASECHK.TRANS64.TRYWAIT P0, [R3+URZ], R0 ;  /* 0x00000000030075a7 */ /* 0x0022a4000800017f */
[----:B--2---:R-:W-:Y:S05]  /*5c40*/  @!P0 NANOSLEEP.SYNCS 0x989680 ;  /* 0x009896800000895d */ /* 0x004fea0003900000 */
[----:B------:R-:W2:Y:S02]  /*5c50*/  @!P0 SYNCS.PHASECHK.TRANS64 P0, [R3+URZ], R0 ;  /* 0x00000000030085a7 */ /* 0x000ea4000800007f */
[----:B--2---:R-:W-:Y:S05]  /*5c60*/  @!P0 BRA `(.L_x_129) ;  /* 0xfffffffc00f08947 */ /* 0x004fea000383ffff */
.L_x_119:
[----:B------:R-:W-:Y:S05]  /*5c70*/  BSYNC B0 ;  /* 0x0000000000007941 */ /* 0x000fea0003800000 */
.L_x_118:
[----:B------:R-:W-:Y:S05]  /*5c80*/  EXIT ;  /* 0x000000000000794d */ /* 0x000fea0003800000 */
.L_x_22:
[----:B---3--:R3:W4:Y:S02]  /*5c90*/  SYNCS.PHASECHK.TRANS64.TRYWAIT P1, [R3+URZ], R0 ;  /* 0x00000000030075a7 */ /* 0x008724000802017f */
[----:B----4-:R-:W-:Y:S05]  /*5ca0*/  @!P1 NANOSLEEP.SYNCS 0x989680 ;  /* 0x009896800000995d */ /* 0x010fea0003900000 */
[----:B------:R-:W4:Y:S02]  /*5cb0*/  @!P1 SYNCS.PHASECHK.TRANS64 P1, [R3+URZ], R0 ;  /* 0x00000000030095a7 */ /* 0x000f24000802007f */
[----:B----4-:R-:W-:Y:S05]  /*5cc0*/  @!P1 BRA `(.L_x_22) ;  /* 0xfffffffc00f09947 */ /* 0x010fea000383ffff */
[----:B------:R-:W-:Y:S05]  /*5cd0*/  BRA `(.L_x_21) ;  /* 0xffffffb800407947 */ /* 0x000fea000383ffff */
.L_x_27:
[----:B-1----:R1:W2:Y:S02]  /*5ce0*/  SYNCS.PHASECHK.TRANS64.TRYWAIT P1, [R5+URZ], R4 ;  /* 0x00000004050075a7 */ /* 0x0022a4000802017f */
[----:B--2---:R-:W-:Y:S05]  /*5cf0*/  @!P1 NANOSLEEP.SYNCS 0x989680 ;  /* 0x009896800000995d */ /* 0x004fea0003900000 */
[----:B------:R-:W2:Y:S02]  /*5d00*/  @!P1 SYNCS.PHASECHK.TRANS64 P1, [R5+URZ], R4 ;  /* 0x00000004050095a7 */ /* 0x000ea4000802007f */
[----:B--2---:R-:W-:Y:S05]  /*5d10*/  @!P1 BRA `(.L_x_27) ;  /* 0xfffffffc00f09947 */ /* 0x004fea000383ffff */
[----:B------:R-:W-:Y:S05]  /*5d20*/  BRA `(.L_x_26) ;  /* 0xffffffbc00307947 */ /* 0x000fea000383ffff */
.L_x_106:
[----:B------:R-:W-:Y:S01]  /*5d30*/  BSSY B1, `(.L_x_130) ;  /* 0x0000006000017945 */ /* 0x000fe20003800000 */
[----:B------:R-:W-:-:S07]  /*5d40*/  IMAD.MOV.U32 R15, RZ, RZ, -0x1 ;  /* 0xffffffffff0f7424 */ /* 0x000fce00078e00ff */
[----:B------:R-:W-:Y:S05]  /*5d50*/  WARPSYNC.COLLECTIVE R15, `(.L_x_131) ;  /* 0x000000000f0c7348 */ /* 0x000fea0003c00000 */
[----:B------:R-:W-:Y:S02]  /*5d60*/  ELECT P6, UR62, PT ;  /* 0x00000000003e782f */ /* 0x000fe400038c0000 */
[----:B------:R-:W-:Y:S01]  /*5d70*/  MOV R14, UR62 ;  /* 0x0000003e000e7c02 */ /* 0x000fe20008000f00 */
[----:B------:R-:W-:Y:S10]  /*5d80*/  ENDCOLLECTIVE ;  /* 0x000000000000791b */ /* 0x000ff40003800000 */
.L_x_131:
[----:B------:R-:W-:Y:S05]  /*5d90*/  BSYNC B1 ;  /* 0x0000000000017941 */ /* 0x000fea0003800000 */
.L_x_130:
[----:B------:R-:W-:Y:S05]  /*5da0*/  BRA `(.L_x_132) ;  /* 0xffffffec008c7947 */ /* 0x000fea000383ffff */
.L_x_109:
[----:B-1----:R1:W2:Y:S02]  /*5db0*/  SYNCS.PHASECHK.TRANS64.TRYWAIT P0, [R23+URZ+0x48], R14 ;  /* 0x0000480e170075a7 */ /* 0x0022a4000800017f */
[----:B--2---:R-:W-:Y:S05]  /*5dc0*/  @!P0 NANOSLEEP.SYNCS 0x989680 ;  /* 0x009896800000895d */ /* 0x004fea0003900000 */
[----:B------:R-:W2:Y:S02]  /*5dd0*/  @!P0 SYNCS.PHASECHK.TRANS64 P0, [R23+URZ+0x48], R14 ;  /* 0x0000480e170085a7 */ /* 0x000ea4000800007f */
[----:B--2---:R-:W-:Y:S05]  /*5de0*/  @!P0 BRA `(.L_x_109) ;  /* 0xfffffffc00f08947 */ /* 0x004fea000383ffff */
[----:B------:R-:W-:Y:S05]  /*5df0*/  BRA `(.L_x_133) ;  /* 0xffffffec00c47947 */ /* 0x000fea000383ffff */
.L_x_117:
[----:B------:R-:W-:Y:S01]  /*5e00*/  BSSY B0, `(.L_x_134) ;  /* 0x0000006000007945 */ /* 0x000fe20003800000 */
[----:B------:R-:W-:-:S07]  /*5e10*/  IMAD.MOV.U32 R15, RZ, RZ, -0x1 ;  /* 0xffffffffff0f7424 */ /* 0x000fce00078e00ff */
[----:B------:R-:W-:Y:S05]  /*5e20*/  WARPSYNC.COLLECTIVE R15, `(.L_x_135) ;  /* 0x000000000f0c7348 */ /* 0x000fea0003c00000 */
[----:B------:R-:W-:Y:S02]  /*5e30*/  ELECT P6, UR62, PT ;  /* 0x00000000003e782f */ /* 0x000fe400038c0000 */
[----:B------:R-:W-:Y:S01]  /*5e40*/  MOV R14, UR62 ;  /* 0x0000003e000e7c02 */ /* 0x000fe20008000f00 */
[----:B------:R-:W-:Y:S10]  /*5e50*/  ENDCOLLECTIVE ;  /* 0x000000000000791b */ /* 0x000ff40003800000 */
.L_x_135:
[----:B------:R-:W-:Y:S05]  /*5e60*/  BSYNC B0 ;  /* 0x0000000000007941 */ /* 0x000fea0003800000 */
.L_x_134:
[----:B------:R-:W-:Y:S05]  /*5e70*/  BRA `(.L_x_136) ;  /* 0xfffffff8001c7947 */ /* 0x000fea000383ffff */
.L_x_121:
[----:B0-----:R0:W1:Y:S02]  /*5e80*/  SYNCS.PHASECHK.TRANS64.TRYWAIT P0, [R7+URZ], R4 ;  /* 0x00000004070075a7 */ /* 0x001064000800017f */
[----:B-1----:R-:W-:Y:S05]  /*5e90*/  @!P0 NANOSLEEP.SYNCS 0x989680 ;  /* 0x009896800000895d */ /* 0x002fea0003900000 */
[----:B------:R-:W1:Y:S02]  /*5ea0*/  @!P0 SYNCS.PHASECHK.TRANS64 P0, [R7+URZ], R4 ;  /* 0x00000004070085a7 */ /* 0x000e64000800007f */
[----:B-1----:R-:W-:Y:S05]  /*5eb0*/  @!P0 BRA `(.L_x_121) ;  /* 0xfffffffc00f08947 */ /* 0x002fea000383ffff */
[----:B------:R-:W-:Y:S05]  /*5ec0*/  BRA `(.L_x_137) ;  /* 0xfffffff8005c7947 */ /* 0x000fea000383ffff */
.L_x_122:
[----:B0-----:R0:W1:Y:S02]  /*5ed0*/  SYNCS.PHASECHK.TRANS64.TRYWAIT P0, [R8+URZ], R5 ;  /* 0x00000005080075a7 */ /* 0x001064000800017f */
[----:B-1----:R-:W-:Y:S05]  /*5ee0*/  @!P0 NANOSLEEP.SYNCS 0x989680 ;  /* 0x009896800000895d */ /* 0x002fea0003900000 */
[----:B------:R-:W1:Y:S02]  /*5ef0*/  @!P0 SYNCS.PHASECHK.TRANS64 P0, [R8+URZ], R5 ;  /* 0x00000005080085a7 */ /* 0x000e64000800007f */
[----:B-1----:R-:W-:Y:S05]  /*5f00*/  @!P0 BRA `(.L_x_122) ;  /* 0xfffffffc00f08947 */ /* 0x002fea000383ffff */
[----:B------:R-:W-:Y:S05]  /*5f10*/  BRA `(.L_x_138) ;  /* 0xfffffff8006c7947 */ /* 0x000fea000383ffff */
.L_x_123:
[----:B0-----:R0:W1:Y:S02]  /*5f20*/  SYNCS.PHASECHK.TRANS64.TRYWAIT P0, [R9+URZ], R4 ;  /* 0x00000004090075a7 */ /* 0x001064000800017f */
[----:B-1----:R-:W-:Y:S05]  /*5f30*/  @!P0 NANOSLEEP.SYNCS 0x989680 ;  /* 0x009896800000895d */ /* 0x002fea0003900000 */
[----:B------:R-:W1:Y:S02]  /*5f40*/  @!P0 SYNCS.PHASECHK.TRANS64 P0, [R9+URZ], R4 ;  /* 0x00000004090085a7 */ /* 0x000e64000800007f */
[----:B-1----:R-:W-:Y:S05]  /*5f50*/  @!P0 BRA `(.L_x_123) ;  /* 0xfffffffc00f08947 */ /* 0x002fea000383ffff */
[----:B------:R-:W-:Y:S05]  /*5f60*/  BRA `(.L_x_139) ;  /* 0xfffffff8007c7947 */ /* 0x000fea000383ffff */
.L_x_124:
[----:B0-----:R0:W1:Y:S02]  /*5f70*/  SYNCS.PHASECHK.TRANS64.TRYWAIT P0, [R8+URZ], R5 ;  /* 0x00000005080075a7 */ /* 0x001064000800017f */
[----:B-1----:R-:W-:Y:S05]  /*5f80*/  @!P0 NANOSLEEP.SYNCS 0x989680 ;  /* 0x009896800000895d */ /* 0x002fea0003900000 */
[----:B------:R-:W1:Y:S02]  /*5f90*/  @!P0 SYNCS.PHASECHK.TRANS64 P0, [R8+URZ], R5 ;  /* 0x00000005080085a7 */ /* 0x000e64000800007f */
[----:B-1----:R-:W-:Y:S05]  /*5fa0*/  @!P0 BRA `(.L_x_124) ;  /* 0xfffffffc00f08947 */ /* 0x002fea000383ffff */
[----:B------:R-:W-:Y:S05]  /*5fb0*/  BRA `(.L_x_140) ;  /* 0xfffffff8008c7947 */ /* 0x000fea000383ffff */
.L_x_125:
[----:B0-----:R0:W1:Y:S02]  /*5fc0*/  SYNCS.PHASECHK.TRANS64.TRYWAIT P0, [R9+URZ], R4 ;  /* 0x00000004090075a7 */ /* 0x001064000800017f */
[----:B-1----:R-:W-:Y:S05]  /*5fd0*/  @!P0 NANOSLEEP.SYNCS 0x989680 ;  /* 0x009896800000895d */ /* 0x002fea0003900000 */
[----:B------:R-:W1:Y:S02]  /*5fe0*/  @!P0 SYNCS.PHASECHK.TRANS64 P0, [R9+URZ], R4 ;  /* 0x00000004090085a7 */ /* 0x000e64000800007f */
[----:B-1----:R-:W-:Y:S05]  /*5ff0*/  @!P0 BRA `(.L_x_125) ;  /* 0xfffffffc00f08947 */ /* 0x002fea000383ffff */
[----:B------:R-:W-:Y:S05]  /*6000*/  BRA `(.L_x_141) ;  /* 0xfffffff8009c7947 */ /* 0x000fea000383ffff */
.L_x_126:
[----:B0-----:R0:W1:Y:S02]  /*6010*/  SYNCS.PHASECHK.TRANS64.TRYWAIT P0, [R8+URZ], R5 ;  /* 0x00000005080075a7 */ /* 0x001064000800017f */
[----:B-1----:R-:W-:Y:S05]  /*6020*/  @!P0 NANOSLEEP.SYNCS 0x989680 ;  /* 0x009896800000895d */ /* 0x002fea0003900000 */
[----:B------:R-:W1:Y:S02]  /*6030*/  @!P0 SYNCS.PHASECHK.TRANS64 P0, [R8+URZ], R5 ;  /* 0x00000005080085a7 */ /* 0x000e64000800007f */
[----:B-1----:R-:W-:Y:S05]  /*6040*/  @!P0 BRA `(.L_x_126) ;  /* 0xfffffffc00f08947 */ /* 0x002fea000383ffff */
[----:B------:R-:W-:Y:S05]  /*6050*/  BRA `(.L_x_142) ;  /* 0xfffffff800ac7947 */ /* 0x000fea000383ffff */
.L_x_127:
[----:B0-----:R0:W1:Y:S02]  /*6060*/  SYNCS.PHASECHK.TRANS64.TRYWAIT P0, [R9+URZ], R4 ;  /* 0x00000004090075a7 */ /* 0x001064000800017f */
[----:B-1----:R-:W-:Y:S05]  /*6070*/  @!P0 NANOSLEEP.SYNCS 0x989680 ;  /* 0x009896800000895d */ /* 0x002fea0003900000 */
[----:B------:R-:W1:Y:S02]  /*6080*/  @!P0 SYNCS.PHASECHK.TRANS64 P0, [R9+URZ], R4 ;  /* 0x00000004090085a7 */ /* 0x000e64000800007f */
[----:B-1----:R-:W-:Y:S05]  /*6090*/  @!P0 BRA `(.L_x_127) ;  /* 0xfffffffc00f08947 */ /* 0x002fea000383ffff */
[----:B------:R-:W-:Y:S05]  /*60a0*/  BRA `(.L_x_143) ;  /* 0xfffffff800bc7947 */ /* 0x000fea000383ffff */
.L_x_128:
[----:B0-----:R0:W1:Y:S02]  /*60b0*/  SYNCS.PHASECHK.TRANS64.TRYWAIT P0, [R6+URZ], R5 ;  /* 0x00000005060075a7 */ /* 0x001064000800017f */
[----:B-1----:R-:W-:Y:S05]  /*60c0*/  @!P0 NANOSLEEP.SYNCS 0x989680 ;  /* 0x009896800000895d */ /* 0x002fea0003900000 */
[----:B------:R-:W1:Y:S02]  /*60d0*/  @!P0 SYNCS.PHASECHK.TRANS64 P0, [R6+URZ], R5 ;  /* 0x00000005060085a7 */ /* 0x000e64000800007f */
[----:B-1----:R-:W-:Y:S05]  /*60e0*/  @!P0 BRA `(.L_x_128) ;  /* 0xfffffffc00f08947 */ /* 0x002fea000383ffff */
[----:B------:R-:W-:Y:S05]  /*60f0*/  BRA `(.L_x_144) ;  /* 0xfffffff800c47947 */ /* 0x000fea000383ffff */
.L_x_145:
[----:B------:R-:W-:-:S00]  /*6100*/  BRA `(.L_x_145) ;  /* 0xfffffffc00fc7947 */ /* 0x000fc0000383ffff */
[----:B------:R-:W-:-:S00]  /*6110*/  NOP ;  /* 0x0000000000007918 */ /* 0x000fc00000000000 */
        /* <DEDUP_REMOVED lines=14> */
.L_x_146:


//--------------------- .nv.global.init           --------------------------
	.section	.nv.global.init,"aw",@progbits
.nv.global.init:
	.type		$str$22,@object
	.size		$str$22,($str$23 - $str$22)
$str$22:
        /*0000*/ 	.byte	0x6b, 0x5f, 0x74, 0x69, 0x6c, 0x65, 0x5f, 0x63, 0x6f, 0x75, 0x6e, 0x74, 0x20, 0x3e, 0x3d, 0x20
        /*0010*/ 	.byte	0x31, 0x00
	.type		$str$23,@object
	.size		$str$23,(__unnamed_1 - $str$23)
$str$23:
        /*0012*/ 	.byte	0x2f, 0x74, 0x6d, 0x70, 0x2f, 0x63, 0x75, 0x74, 0x6c, 0x61, 0x73, 0x73, 0x5f, 0x73, 0x77, 0x65
        /*0022*/ 	.byte	0x65, 0x70, 0x5f, 0x73, 0x72, 0x63, 0x2f, 0x69, 0x6e, 0x63, 0x6c, 0x75, 0x64, 0x65, 0x2f, 0x63
        /*0032*/ 	.byte	0x75, 0x74, 0x6c, 0x61, 0x73, 0x73, 0x2f, 0x67, 0x65, 0x6d, 0x6d, 0x2f, 0x63, 0x6f, 0x6c, 0x6c
        /*0042*/ 	.byte	0x65, 0x63, 0x74, 0x69, 0x76, 0x65, 0x2f, 0x73, 0x6d, 0x39, 0x30, 0x5f, 0x6d, 0x6d, 0x61, 0x5f
        /*0052*/ 	.byte	0x74, 0x6d, 0x61, 0x5f, 0x67, 0x6d, 0x6d, 0x61, 0x5f, 0x73, 0x73, 0x5f, 0x77, 0x61, 0x72, 0x70
        /*0062*/ 	.byte	0x73, 0x70, 0x65, 0x63, 0x69, 0x61, 0x6c, 0x69, 0x7a, 0x65, 0x64, 0x2e, 0x68, 0x70, 0x70, 0x00
	.type		__unnamed_1,@object
	.size		__unnamed_1,(.L_0 - __unnamed_1)
__unnamed_1:
        /*0072*/ 	.byte	0x76, 0x6f, 0x69, 0x64, 0x20, 0x63, 0x75, 0x74, 0x6c, 0x61, 0x73, 0x73, 0x3a, 0x3a, 0x67, 0x65
        /* <DEDUP_REMOVED lines=175> */
        /*0b72*/ 	.byte	0x69, 0x64, 0x65, 0x6e, 0x74, 0x69, 0x74, 0x79, 0x5d, 0x00
.L_0:


//--------------------- .nv.shared._ZN7cutlass13device_kernelINS_4gemm6kernel13GemmUniversalIN4cute5tupleIJiiiiEEENS1_10collective13CollectiveMmaINS1_34MainloopSm90TmaGmmaWarpSpecializedILi9ENS5_IJNS4_1CILi8EEENSA_ILi1EEESC_EEENS1_35KernelTmaWarpSpecializedCooperativeEEENS5_IJNSA_ILi128EEENSA_ILi64EEENSA_ILi32EEEEEEfNS5_IJlSC_lEEEfSK_NS4_8TiledMMAINS4_8MMA_AtomIJNS4_4SM904GMMA29MMA_64x64x8_F32TF32TF32_SS_TNILNSO_7ScaleInE1ELSQ_1EEEEEENS4_6LayoutINS5_IJNSA_ILi2EEESC_SC_EEENS5_IJSC_NSA_ILi0EEESW_EEEEENS5_IJNS4_10UnderscoreESZ_SZ_EEEEENS4_13SM90_TMA_LOADENS4_14ComposedLayoutINS4_7SwizzleILi3ELi4ELi3EEENS4_18smem_ptr_flag_bitsILi32EEENST_INS5_IJSB_SI_EEENS5_IJSI_SC_EEEEEEEvNS4_8identityENS4_23SM90_TMA_LOAD_MULTICASTES1B_vS1C_EENS_8epilogue10collective6detail29Sm90TmaWarpSpecializedAdapterINS1G_15DefaultEpilogueIfSK_SK_NS1F_6thread17LinearCombinationIfLi1EffLNS1K_9ScaleType4KindE0ELNS_15FloatRoundStyleE2EfEENS1_15EpilogueDefaultEEEEEvvEEEEvNT_6ParamsE --------------------------
	.section	.nv.shared._ZN7cutlass13device_kernelINS_4gemm6kernel13GemmUniversalIN4cute5tupleIJiiiiEEENS1_10collective13CollectiveMmaINS1_34MainloopSm90TmaGmmaWarpSpecializedILi9ENS5_IJNS4_1CILi8EEENSA_ILi1EEESC_EEENS1_35KernelTmaWarpSpecializedCooperativeEEENS5_IJNSA_ILi128EEENSA_ILi64EEENSA_ILi32EEEEEEfNS5_IJlSC_lEEEfSK_NS4_8TiledMMAINS4_8MMA_AtomIJNS4_4SM904GMMA29MMA_64x64x8_F32TF32TF32_SS_TNILNSO_7ScaleInE1ELSQ_1EEEEEENS4_6LayoutINS5_IJNSA_ILi2EEESC_SC_EEENS5_IJSC_NSA_ILi0EEESW_EEEEENS5_IJNS4_10UnderscoreESZ_SZ_EEEEENS4_13SM90_TMA_LOADENS4_14ComposedLayoutINS4_7SwizzleILi3ELi4ELi3EEENS4_18smem_ptr_flag_bitsILi32EEENST_INS5_IJSB_SI_EEENS5_IJSI_SC_EEEEEEEvNS4_8identityENS4_23SM90_TMA_LOAD_MULTICASTES1B_vS1C_EENS_8epilogue10collective6detail29Sm90TmaWarpSpecializedAdapterINS1G_15DefaultEpilogueIfSK_SK_NS1F_6thread17LinearCombinationIfLi1EffLNS1K_9ScaleType4KindE0ELNS_15FloatRoundStyleE2EfEENS1_15EpilogueDefaultEEEEEvvEEEEvNT_6ParamsE,"aw",@nobits
	.sectionflags	@""
	.align	16
	.zero		1024


//--------------------- .nv.shared.reserved.0     --------------------------
	.section	.nv.shared.reserved.0,"aw",@nobits
	.weak		__nv_reservedSMEM_offset_0_alias
	.size		__nv_reservedSMEM_offset_0_alias, 0, 0
	.other		__nv_reservedSMEM_offset_0_alias,@"STO_CUDA_RESERVED_SHARED STV_DEFAULT"
__nv_reservedSMEM_offset_0_alias:
	.zero		0


//--------------------- .nv.global                --------------------------
	.section	.nv.global,"aw",@nobits
.nv.global:
	.type		_ZN40_INTERNAL_88bcdb04_4_k_cu_2ca534a5_313204cute1_E,@object
	.size		_ZN40_INTERNAL_88bcdb04_4_k_cu_2ca534a5_313204cute1_E,(_ZN40_INTERNAL_88bcdb04_4_k_cu_2ca534a5_313204cuda3std3__45__cpo6cbeginE - _ZN40_INTERNAL_88bcdb04_4_k_cu_2ca534a5_313204cute1_E)
_ZN40_INTERNAL_88bcdb04_4_k_cu_2ca534a5_313204cute1_E:
	.zero		1
	.type		_ZN40_INTERNAL_88bcdb04_4_k_cu_2ca534a5_313204cuda3std3__45__cpo6cbeginE,@object
	.size		_ZN40_INTERNAL_88bcdb04_4_k_cu_2ca534a5_313204cuda3std3__45__cpo6cbeginE,(_ZN40_INTERNAL_88bcdb04_4_k_cu_2ca534a5_313204cuda3std3__48in_placeE - _ZN40_INTERNAL_88bcdb04_4_k_cu_2ca534a5_313204cuda3std3__45__cpo6cbeginE)
_ZN40_INTERNAL_88bcdb04_4_k_cu_2ca534a5_313204cuda3std3__45__cpo6cbeginE:
	.zero		1
	.type		_ZN40_INTERNAL_88bcdb04_4_k_cu_2ca534a5_313204cuda3std3__48in_placeE,@object
	.size		_ZN40_INTERNAL_88bcdb04_4_k_cu_2ca534a5_313204cuda3std3__48in_placeE,(_ZN40_INTERNAL_88bcdb04_4_k_cu_2ca534a5_313204cuda3std6ranges3__45__cpo9iter_moveE - _ZN40_INTERNAL_88bcdb04_4_k_cu_2ca534a5_313204cuda3std3__48in_placeE)
_ZN40_INTERNAL_88bcdb04_4_k_cu_2ca534a5_313204cuda3std3__48in_placeE:
	.zero		1
	.type		_ZN40_INTERNAL_88bcdb04_4_k_cu_2ca534a5_313204cuda3std6ranges3__45__cpo9iter_moveE,@object
	.size		_ZN40_INTERNAL_88bcdb04_4_k_cu_2ca534a5_313204cuda3std6ranges3__45__cpo9iter_moveE,(_ZN40_INTERNAL_88bcdb04_4_k_cu_2ca534a5_313204cuda3std3__45__cpo5beginE - _ZN40_INTERNAL_88bcdb04_4_k_cu_2ca534a5_313204cuda3std6ranges3__45__cpo9iter_moveE)
_ZN40_INTERNAL_88bcdb04_4_k_cu_2ca534a5_313204cuda3std6ranges3__45__cpo9iter_moveE:
	.zero		1
	.type		_ZN40_INTERNAL_88bcdb04_4_k_cu_2ca534a5_313204cuda3std3__45__cpo5beginE,@object
	.size		_ZN40_INTERNAL_88bcdb04_4_k_cu_2ca534a5_313204cuda3std3__45__cpo5beginE,(_ZN40_INTERNAL_88bcdb04_4_k_cu_2ca534a5_313204cuda3std3__442_GLOBAL__N__88bcdb04_4_k_cu_2ca534a5_313206ignoreE - _ZN40_INTERNAL_88bcdb04_4_k_cu_2ca534a5_313204cuda3std3__45__cpo5beginE)
_ZN40_INTERNAL_88bcdb04_4_k_cu_2ca534a5_313204cuda3std3__45__cpo5beginE:
	.zero		1
	.type		_ZN40_INTERNAL_88bcdb04_4_k_cu_2ca534a5_313204cuda3std3__442_GLOBAL__N__88bcdb04_4_k_cu_2ca534a5_313206ignoreE,@object
	.size		_ZN40_INTERNAL_88bcdb04_4_k_cu_2ca534a5_313204cuda3std3__442_GLOBAL__N__88bcdb04_4_k_cu_2ca534a5_313206ignoreE,(_ZN40_INTERNAL_88bcdb04_4_k_cu_2ca534a5_313204cute7productE - _ZN40_INTERNAL_88bcdb04_4_k_cu_2ca534a5_313204cuda3std3__442_GLOBAL__N__88bcdb04_4_k_cu_2ca534a5_313206ignoreE)
_ZN40_INTERNAL_88bcdb04_4_k_cu_2ca534a5_313204cuda3std3__442_GLOBAL__N__88bcdb04_4_k_cu_2ca534a5_313206ignoreE:
	.zero		1
	.type		_ZN40_INTERNAL_88bcdb04_4_k_cu_2ca534a5_313204cute7productE,@object
	.size		_ZN40_INTERNAL_88bcdb04_4_k_cu_2ca534a5_313204cute7productE,(_ZN40_INTERNAL_88bcdb04_4_k_cu_2ca534a5_313204cuda3std3__45__cpo3endE - _ZN40_INTERNAL_88bcdb04_4_k_cu_2ca534a5_313204cute7productE)
_ZN40_INTERNAL_88bcdb04_4_k_cu_2ca534a5_313204cute7productE:
	.zero		1
	.type		_ZN40_INTERNAL_88bcdb04_4_k_cu_2ca534a5_313204cuda3std3__45__cpo3endE,@object
	.size		_ZN40_INTERNAL_88bcdb04_4_k_cu_2ca534a5_313204cuda3std3__45__cpo3endE,(_ZN40_INTERNAL_88bcdb04_4_k_cu_2ca534a5_313204cuda3std3__419piecewise_constructE - _ZN40_INTERNAL_88bcdb04_4_k_cu_2ca534a5_313204cuda3std3__45__cpo3endE)
_ZN40_INTERNAL_88bcdb04_4_k_cu_2ca534a5_313204cuda3std3__45__cpo3endE:
	.zero		1
	.type		_ZN40_INTERNAL_88bcdb04_4_k_cu_2ca534a5_313204cuda3std3__419piecewise_constructE,@object
	.size		_ZN40_INTERNAL_88bcdb04_4_k_cu_2ca534a5_313204cuda3std3__419piecewise_constructE,(_ZN40_INTERNAL_88bcdb04_4_k_cu_2ca534a5_313204cuda3std3__45__cpo4cendE - _ZN40_INTERNAL_88bcdb04_4_k_cu_2ca534a5_313204cuda3std3__419piecewise_constructE)
_ZN40_INTERNAL_88bcdb04_4_k_cu_2ca534a5_313204cuda3std3__419piecewise_constructE:
	.zero		1
	.type		_ZN40_INTERNAL_88bcdb04_4_k_cu_2ca534a5_313204cuda3std3__45__cpo4cendE,@object
	.size		_ZN40_INTERNAL_88bcdb04_4_k_cu_2ca534a5_313204cuda3std3__45__cpo4cendE,(_ZN40_INTERNAL_88bcdb04_4_k_cu_2ca534a5_313204cuda3std6ranges3__45__cpo4swapE - _ZN40_INTERNAL_88bcdb04_4_k_cu_2ca534a5_313204cuda3std3__45__cpo4cendE)
_ZN40_INTERNAL_88bcdb04_4_k_cu_2ca534a5_313204cuda3std3__45__cpo4cendE:
	.zero		1
	.type		_ZN40_INTERNAL_88bcdb04_4_k_cu_2ca534a5_313204cuda3std6ranges3__45__cpo4swapE,@object
	.size		_ZN40_INTERNAL_88bcdb04_4_k_cu_2ca534a5_313204cuda3std6ranges3__45__cpo4swapE,(.L_8 - _ZN40_INTERNAL_88bcdb04_4_k_cu_2ca534a5_313204cuda3std6ranges3__45__cpo4swapE)
_ZN40_INTERNAL_88bcdb04_4_k_cu_2ca534a5_313204cuda3std6ranges3__45__cpo4swapE:
	.zero		1
.L_8:


//--------------------- .nv.constant0._ZN7cutlass13device_kernelINS_4gemm6kernel13GemmUniversalIN4cute5tupleIJiiiiEEENS1_10collective13CollectiveMmaINS1_34MainloopSm90TmaGmmaWarpSpecializedILi9ENS5_IJNS4_1CILi8EEENSA_ILi1EEESC_EEENS1_35KernelTmaWarpSpecializedCooperativeEEENS5_IJNSA_ILi128EEENSA_ILi64EEENSA_ILi32EEEEEEfNS5_IJlSC_lEEEfSK_NS4_8TiledMMAINS4_8MMA_AtomIJNS4_4SM904GMMA29MMA_64x64x8_F32TF32TF32_SS_TNILNSO_7ScaleInE1ELSQ_1EEEEEENS4_6LayoutINS5_IJNSA_ILi2EEESC_SC_EEENS5_IJSC_NSA_ILi0EEESW_EEEEENS5_IJNS4_10UnderscoreESZ_SZ_EEEEENS4_13SM90_TMA_LOADENS4_14ComposedLayoutINS4_7SwizzleILi3ELi4ELi3EEENS4_18smem_ptr_flag_bitsILi32EEENST_INS5_IJSB_SI_EEENS5_IJSI_SC_EEEEEEEvNS4_8identityENS4_23SM90_TMA_LOAD_MULTICASTES1B_vS1C_EENS_8epilogue10collective6detail29Sm90TmaWarpSpecializedAdapterINS1G_15DefaultEpilogueIfSK_SK_NS1F_6thread17LinearCombinationIfLi1EffLNS1K_9ScaleType4KindE0ELNS_15FloatRoundStyleE2EfEENS1_15EpilogueDefaultEEEEEvvEEEEvNT_6ParamsE --------------------------
	.section	.nv.constant0._ZN7cutlass13device_kernelINS_4gemm6kernel13GemmUniversalIN4cute5tupleIJiiiiEEENS1_10collective13CollectiveMmaINS1_34MainloopSm90TmaGmmaWarpSpecializedILi9ENS5_IJNS4_1CILi8EEENSA_ILi1EEESC_EEENS1_35KernelTmaWarpSpecializedCooperativeEEENS5_IJNSA_ILi128EEENSA_ILi64EEENSA_ILi32EEEEEEfNS5_IJlSC_lEEEfSK_NS4_8TiledMMAINS4_8MMA_AtomIJNS4_4SM904GMMA29MMA_64x64x8_F32TF32TF32_SS_TNILNSO_7ScaleInE1ELSQ_1EEEEEENS4_6LayoutINS5_IJNSA_ILi2EEESC_SC_EEENS5_IJSC_NSA_ILi0EEESW_EEEEENS5_IJNS4_10UnderscoreESZ_SZ_EEEEENS4_13SM90_TMA_LOADENS4_14ComposedLayoutINS4_7SwizzleILi3ELi4ELi3EEENS4_18smem_ptr_flag_bitsILi32EEENST_INS5_IJSB_SI_EEENS5_IJSI_SC_EEEEEEEvNS4_8identityENS4_23SM90_TMA_LOAD_MULTICASTES1B_vS1C_EENS_8epilogue10collective6detail29Sm90TmaWarpSpecializedAdapterINS1G_15DefaultEpilogueIfSK_SK_NS1F_6thread17LinearCombinationIfLi1EffLNS1K_9ScaleType4KindE0ELNS_15FloatRoundStyleE2EfEENS1_15EpilogueDefaultEEEEEvvEEEEvNT_6ParamsE,"a",@progbits
	.sectionflags	@""
	.align	4
.nv.constant0._ZN7cutlass13device_kernelINS_4gemm6kernel13GemmUniversalIN4cute5tupleIJiiiiEEENS1_10collective13CollectiveMmaINS1_34MainloopSm90TmaGmmaWarpSpecializedILi9ENS5_IJNS4_1CILi8EEENSA_ILi1EEESC_EEENS1_35KernelTmaWarpSpecializedCooperativeEEENS5_IJNSA_ILi128EEENSA_ILi64EEENSA_ILi32EEEEEEfNS5_IJlSC_lEEEfSK_NS4_8TiledMMAINS4_8MMA_AtomIJNS4_4SM904GMMA29MMA_64x64x8_F32TF32TF32_SS_TNILNSO_7ScaleInE1ELSQ_1EEEEEENS4_6LayoutINS5_IJNSA_ILi2EEESC_SC_EEENS5_IJSC_NSA_ILi0EEESW_EEEEENS5_IJNS4_10UnderscoreESZ_SZ_EEEEENS4_13SM90_TMA_LOADENS4_14ComposedLayoutINS4_7SwizzleILi3ELi4ELi3EEENS4_18smem_ptr_flag_bitsILi32EEENST_INS5_IJSB_SI_EEENS5_IJSI_SC_EEEEEEEvNS4_8identityENS4_23SM90_TMA_LOAD_MULTICASTES1B_vS1C_EENS_8epilogue10collective6detail29Sm90TmaWarpSpecializedAdapterINS1G_15DefaultEpilogueIfSK_SK_NS1F_6thread17LinearCombinationIfLi1EffLNS1K_9ScaleType4KindE0ELNS_15FloatRoundStyleE2EfEENS1_15EpilogueDefaultEEEEEvvEEEEvNT_6ParamsE:
	.zero		1664


//--------------------- SYMBOLS --------------------------

	.type		.nv.reservedSmem.offset0,@object
	.size		.nv.reservedSmem.offset0,0x4
	.type		__assertfail,@function
